	.target	sm_90a

	.elftype	@"ET_EXEC"


//--------------------- .note.nv.tkinfo           --------------------------
	.section	.note.nv.tkinfo,"",@"SHT_NOTE"
	.sectionflags	@"SHF_NOTE_NV_TKINFO"
	.tkinfo
        /*0018*/ 	.word	0x00000002
        /*0030*/ 	.string	""
        /*0030*/ 	.string	"ptxas"
        /*0030*/ 	.string	"Cuda compilation tools, release 13.0, V13.0.88"
        /*0030*/ 	.string	"Build cuda_13.0.r13.0/compiler.36424714_0"
        /*0030*/ 	.string	"-v  -suppress-debug-info  -lineinfo  -arch sm_90a "



//--------------------- .note.nv.cuinfo           --------------------------
	.section	.note.nv.cuinfo,"",@"SHT_NOTE"
	.sectionflags	@"SHF_NOTE_NV_CUINFO"
        /*0018*/ 	.short	0x0002
        /*001a*/ 	.short	0x005a
        /*001c*/ 	.short	0x0082
	.zero		2


//--------------------- .nv.info                  --------------------------
	.section	.nv.info,"",@"SHT_CUDA_INFO"
	.align	4


	//----- nvinfo : EIATTR_REGCOUNT
	.align		4
        /*0000*/ 	.byte	0x04, 0x2f
        /*0002*/ 	.short	(.L_1 - .L_0)
	.align		4
.L_0:
        /*0004*/ 	.word	index@(gluon_wgmma)
        /*0008*/ 	.word	0x0000009a


	//----- nvinfo : EIATTR_FRAME_SIZE
	.align		4
.L_1:
        /*000c*/ 	.byte	0x04, 0x11
        /*000e*/ 	.short	(.L_3 - .L_2)
	.align		4
.L_2:
        /*0010*/ 	.word	index@(gluon_wgmma)
        /*0014*/ 	.word	0x00000000


	//----- nvinfo : EIATTR_MIN_STACK_SIZE
	.align		4
.L_3:
        /*0018*/ 	.byte	0x04, 0x12
        /*001a*/ 	.short	(.L_5 - .L_4)
	.align		4
.L_4:
        /*001c*/ 	.word	index@(gluon_wgmma)
        /*0020*/ 	.word	0x00000000
.L_5:


//--------------------- .nv.compat                --------------------------
	.section	.nv.compat,"",@"SHT_CUDA_COMPAT_INFO"
	.align	4
        /*0000*/ 	.byte	0x02, 0x09, 0x01, 0x00, 0x02, 0x02, 0x04, 0x00, 0x02, 0x05, 0x05, 0x00, 0x03, 0x07, 0x01, 0x01
        /*0010*/ 	.byte	0x02, 0x03, 0x03, 0x00, 0x02, 0x06, 0x01, 0x00, 0x04, 0x0b, 0x08, 0x00, 0x00, 0x00, 0x00, 0x00
        /*0020*/ 	.byte	0x00, 0x00, 0x00, 0x00


//--------------------- .nv.info.gluon_wgmma      --------------------------
	.section	.nv.info.gluon_wgmma,"",@"SHT_CUDA_INFO"
	.sectionflags	@""
	.align	4


	//----- nvinfo : EIATTR_CUDA_API_VERSION
	.align		4
        /*0000*/ 	.byte	0x04, 0x37
        /*0002*/ 	.short	(.L_7 - .L_6)
.L_6:
        /*0004*/ 	.word	0x00000082


	//----- nvinfo : EIATTR_KPARAM_INFO
	.align		4
.L_7:
        /*0008*/ 	.byte	0x04, 0x17
        /*000a*/ 	.short	(.L_9 - .L_8)
.L_8:
        /*000c*/ 	.word	0x00000000
        /*0010*/ 	.short	0x000a
        /*0012*/ 	.short	0x0048
        /*0014*/ 	.byte	0x00, 0xf4, 0x21, 0x00


	//----- nvinfo : EIATTR_KPARAM_INFO
	.align		4
.L_9:
        /*0018*/ 	.byte	0x04, 0x17
        /*001a*/ 	.short	(.L_11 - .L_10)
.L_10:
        /*001c*/ 	.word	0x00000000
        /*0020*/ 	.short	0x0009
        /*0022*/ 	.short	0x0040
        /*0024*/ 	.byte	0x00, 0xf4, 0x21, 0x00


	//----- nvinfo : EIATTR_KPARAM_INFO
	.align		4
.L_11:
        /*0028*/ 	.byte	0x04, 0x17
        /*002a*/ 	.short	(.L_13 - .L_12)
.L_12:
        /*002c*/ 	.word	0x00000000
        /*0030*/ 	.short	0x0008
        /*0032*/ 	.short	0x0038
        /*0034*/ 	.byte	0x00, 0xf0, 0x21, 0x00


	//----- nvinfo : EIATTR_KPARAM_INFO
	.align		4
.L_13:
        /*0038*/ 	.byte	0x04, 0x17
        /*003a*/ 	.short	(.L_15 - .L_14)
.L_14:
        /*003c*/ 	.word	0x00000000
        /*0040*/ 	.short	0x0007
        /*0042*/ 	.short	0x0030
        /*0044*/ 	.byte	0x00, 0xf0, 0x21, 0x00


	//----- nvinfo : EIATTR_KPARAM_INFO
	.align		4
.L_15:
        /*0048*/ 	.byte	0x04, 0x17
        /*004a*/ 	.short	(.L_17 - .L_16)
.L_16:
        /*004c*/ 	.word	0x00000000
        /*0050*/ 	.short	0x0006
        /*0052*/ 	.short	0x0028
        /*0054*/ 	.byte	0x00, 0xf0, 0x21, 0x00


	//----- nvinfo : EIATTR_KPARAM_INFO
	.align		4
.L_17:
        /*0058*/ 	.byte	0x04, 0x17
        /*005a*/ 	.short	(.L_19 - .L_18)
.L_18:
        /*005c*/ 	.word	0x00000000
        /*0060*/ 	.short	0x0005
        /*0062*/ 	.short	0x0020
        /*0064*/ 	.byte	0x00, 0xf0, 0x11, 0x00


	//----- nvinfo : EIATTR_KPARAM_INFO
	.align		4
.L_19:
        /*0068*/ 	.byte	0x04, 0x17
        /*006a*/ 	.short	(.L_21 - .L_20)
.L_20:
        /*006c*/ 	.word	0x00000000
        /*0070*/ 	.short	0x0004
        /*0072*/ 	.short	0x001c
        /*0074*/ 	.byte	0x00, 0xf0, 0x11, 0x00


	//----- nvinfo : EIATTR_KPARAM_INFO
	.align		4
.L_21:
        /*0078*/ 	.byte	0x04, 0x17
        /*007a*/ 	.short	(.L_23 - .L_22)
.L_22:
        /*007c*/ 	.word	0x00000000
        /*0080*/ 	.short	0x0003
        /*0082*/ 	.short	0x0018
        /*0084*/ 	.byte	0x00, 0xf0, 0x11, 0x00


	//----- nvinfo : EIATTR_KPARAM_INFO
	.align		4
.L_23:
        /*0088*/ 	.byte	0x04, 0x17
        /*008a*/ 	.short	(.L_25 - .L_24)
.L_24:
        /*008c*/ 	.word	0x00000000
        /*0090*/ 	.short	0x0002
        /*0092*/ 	.short	0x0010
        /*0094*/ 	.byte	0x00, 0xf4, 0x21, 0x00


	//----- nvinfo : EIATTR_KPARAM_INFO
	.align		4
.L_25:
        /*0098*/ 	.byte	0x04, 0x17
        /*009a*/ 	.short	(.L_27 - .L_26)
.L_26:
        /*009c*/ 	.word	0x00000000
        /*00a0*/ 	.short	0x0001
        /*00a2*/ 	.short	0x0008
        /*00a4*/ 	.byte	0x00, 0xf4, 0x21, 0x00


	//----- nvinfo : EIATTR_KPARAM_INFO
	.align		4
.L_27:
        /*00a8*/ 	.byte	0x04, 0x17
        /*00aa*/ 	.short	(.L_29 - .L_28)
.L_28:
        /*00ac*/ 	.word	0x00000000
        /*00b0*/ 	.short	0x0000
        /*00b2*/ 	.short	0x0000
        /*00b4*/ 	.byte	0x00, 0xf4, 0x21, 0x00


	//----- nvinfo : EIATTR_SPARSE_MMA_MASK
	.align		4
.L_29:
        /*00b8*/ 	.byte	0x03, 0x50
        /*00ba*/ 	.short	0x0000


	//----- nvinfo : EIATTR_MAXREG_COUNT
	.align		4
        /*00bc*/ 	.byte	0x03, 0x1b
        /*00be*/ 	.short	0x00ff


	//----- nvinfo : EIATTR_NUM_BARRIERS
	.align		4
        /*00c0*/ 	.byte	0x02, 0x4c
        /*00c2*/ 	.byte	0x01
	.zero		1


	//----- nvinfo : EIATTR_MERCURY_ISA_VERSION
	.align		4
        /*00c4*/ 	.byte	0x03, 0x5f
        /*00c6*/ 	.short	0x0101


	//----- nvinfo : EIATTR_INT_WARP_WIDE_INSTR_OFFSETS
	.align		4
        /*00c8*/ 	.byte	0x04, 0x31
        /*00ca*/ 	.short	(.L_31 - .L_30)


	//   ....[0]....
.L_30:
        /*00cc*/ 	.word	0x00001320


	//   ....[1]....
        /*00d0*/ 	.word	0x00001340


	//   ....[2]....
        /*00d4*/ 	.word	0x000013f0


	//   ....[3]....
        /*00d8*/ 	.word	0x00001d00


	//   ....[4]....
        /*00dc*/ 	.word	0x00001d10


	//   ....[5]....
        /*00e0*/ 	.word	0x00001da0


	//   ....[6]....
        /*00e4*/ 	.word	0x00001db0


	//   ....[7]....
        /*00e8*/ 	.word	0x00002700


	//   ....[8]....
        /*00ec*/ 	.word	0x00002710


	//----- nvinfo : EIATTR_COOP_GROUP_MASK_REGIDS
	.align		4
.L_31:
        /*00f0*/ 	.byte	0x04, 0x29
        /*00f2*/ 	.short	(.L_33 - .L_32)


	//   ....[0]....
.L_32:
        /*00f4*/ 	.word	0xffffffff


	//   ....[1]....
        /*00f8*/ 	.word	0xffffffff


	//   ....[2]....
        /*00fc*/ 	.word	0xffffffff


	//----- nvinfo : EIATTR_COOP_GROUP_INSTR_OFFSETS
	.align		4
.L_33:
        /*0100*/ 	.byte	0x04, 0x28
        /*0102*/ 	.short	(.L_35 - .L_34)


	//   ....[0]....
.L_34:
        /*0104*/ 	.word	0x00000150


	//   ....[1]....
        /*0108*/ 	.word	0x00000700


	//   ....[2]....
        /*010c*/ 	.word	0x00000cf0


	//----- nvinfo : EIATTR_MBARRIER_INSTR_OFFSETS
	.align		4
.L_35:
        /*0110*/ 	.byte	0x04, 0x39
        /*0112*/ 	.short	(.L_37 - .L_36)


	//   ....[0]....
.L_36:
        /*0114*/ 	.word	0x00001490
        /*0118*/ 	.word	0x000000ff
        /*011c*/ 	.word	0x00018000
        /*0120*/ 	.short	0x0100
        /*0122*/ 	.byte	0x14
	.zero		1


	//   ....[1]....
        /*0124*/ 	.word	0x00001620
        /*0128*/ 	.word	0x000000ff
        /*012c*/ 	.word	0x00018008
        /*0130*/ 	.short	0x0100
        /*0132*/ 	.byte	0x14
	.zero		1


	//   ....[2]....
        /*0134*/ 	.word	0x00001e80
        /*0138*/ 	.word	0x000000ff
        /*013c*/ 	.word	0x00018000
        /*0140*/ 	.short	0x010a
        /*0142*/ 	.byte	0x1e
	.zero		1


	//   ....[3]....
        /*0144*/ 	.word	0x000021b0
        /*0148*/ 	.word	0x000000ff
        /*014c*/ 	.word	0x00018000
        /*0150*/ 	.short	0x0108
        /*0152*/ 	.byte	0x14
	.zero		1


	//   ....[4]....
        /*0154*/ 	.word	0x000022a0
        /*0158*/ 	.word	0x000000ff
        /*015c*/ 	.word	0x00018008
        /*0160*/ 	.short	0x0108
        /*0162*/ 	.byte	0x14
	.zero		1


	//   ....[5]....
        /*0164*/ 	.word	0x000027a0
        /*0168*/ 	.word	0x000000ff
        /*016c*/ 	.word	0x00018000
        /*0170*/ 	.short	0x010a
        /*0172*/ 	.byte	0x1e
	.zero		1


	//----- nvinfo : EIATTR_NUM_MBARRIERS
	.align		4
.L_37:
        /*0174*/ 	.byte	0x03, 0x38
        /*0176*/ 	.short	0x0002


	//----- nvinfo : EIATTR_EXIT_INSTR_OFFSETS
	.align		4
        /*0178*/ 	.byte	0x04, 0x1c
        /*017a*/ 	.short	(.L_39 - .L_38)


	//   ....[0]....
.L_38:
        /*017c*/ 	.word	0x00002790


	//----- nvinfo : EIATTR_REQNTID
	.align		4
.L_39:
        /*0180*/ 	.byte	0x04, 0x10
        /*0182*/ 	.short	(.L_41 - .L_40)
.L_40:
        /*0184*/ 	.word	0x00000100
        /*0188*/ 	.word	0x00000001
        /*018c*/ 	.word	0x00000001


	//----- nvinfo : EIATTR_CRS_STACK_SIZE
	.align		4
.L_41:
        /*0190*/ 	.byte	0x04, 0x1e
        /*0192*/ 	.short	(.L_43 - .L_42)
.L_42:
        /*0194*/ 	.word	0x00000000


	//----- nvinfo : EIATTR_CBANK_PARAM_SIZE
	.align		4
.L_43:
        /*0198*/ 	.byte	0x03, 0x19
        /*019a*/ 	.short	0x0050


	//----- nvinfo : EIATTR_PARAM_CBANK
	.align		4
        /*019c*/ 	.byte	0x04, 0x0a
        /*019e*/ 	.short	(.L_45 - .L_44)
	.align		4
.L_44:
        /*01a0*/ 	.word	index@(.nv.constant0.gluon_wgmma)
        /*01a4*/ 	.short	0x0210
        /*01a6*/ 	.short	0x0050


	//----- nvinfo : EIATTR_SW_WAR
	.align		4
.L_45:
        /*01a8*/ 	.byte	0x04, 0x36
        /*01aa*/ 	.short	(.L_47 - .L_46)
.L_46:
        /*01ac*/ 	.word	0x00000008
.L_47:


//--------------------- .nv.callgraph             --------------------------
	.section	.nv.callgraph,"",@"SHT_CUDA_CALLGRAPH"
	.align	4
	.sectionentsize	8
	.align		4
        /*0000*/ 	.word	0x00000000
	.align		4
        /*0004*/ 	.word	0xffffffff
	.align		4
        /*0008*/ 	.word	0x00000000
	.align		4
        /*000c*/ 	.word	0xfffffffe
	.align		4
        /*0010*/ 	.word	0x00000000
	.align		4
        /*0014*/ 	.word	0xfffffffd
	.align		4
        /*0018*/ 	.word	0x00000000
	.align		4
        /*001c*/ 	.word	0xfffffffc


//--------------------- .text.gluon_wgmma         --------------------------
	.section	.text.gluon_wgmma,"ax",@progbits
	.align	128
        .global         gluon_wgmma
        .type           gluon_wgmma,@function
        .size           gluon_wgmma,(.L_x_52 - gluon_wgmma)
        .other          gluon_wgmma,@"STO_CUDA_ENTRY STV_DEFAULT"
gluon_wgmma:
.text.gluon_wgmma:
[----:B------:R-:W-:Y:S01]  /*0000*/  LDC R1, c[0x0][0x28] ;  /* 0x00000a00ff017b82 */ /* 0x000fe20000000800 */
[----:B------:R-:W1:Y:S07]  /*0010*/  S2R R0, SR_TID.X ;  /* 0x0000000000007919 */ /* 0x000e6e0000002100 */
[----:B------:R-:W2:Y:S01]  /*0020*/  S2UR UR4, SR_CgaCtaId ;  /* 0x00000000000479c3 */ /* 0x000ea20000008800 */
[----:B------:R-:W-:Y:S01]  /*0030*/  UMOV UR20, 0x400 ;  /* 0x0000040000147882 */ /* 0x000fe20000000000 */
[----:B------:R-:W-:Y:S01]  /*0040*/  ULDC UR6, c[0x0][0xc] ;  /* 0x0000030000067ab9 */ /* 0x000fe20000000800 */
[----:B------:R-:W-:Y:S01]  /*0050*/  ULDC.64 UR26, c[0x0][0x250] ;  /* 0x00009400001a7ab9 */ /* 0x000fe20000000a00 */
[----:B------:R-:W-:Y:S04]  /*0060*/  BSSY B0, `(.L_x_0) ;  /* 0x000001f000007945 */ /* 0x000fe80003800000 */
[----:B------:R-:W3:Y:S08]  /*0070*/  LDC R4, c[0x0][0x228] ;  /* 0x00008a00ff047b82 */ /* 0x000ef00000000800 */
[----:B------:R-:W4:Y:S08]  /*0080*/  LDC R13, c[0x0][0x230] ;  /* 0x00008c00ff0d7b82 */ /* 0x000f300000000800 */
[----:B------:R-:W-:Y:S01]  /*0090*/  S2UR UR32, SR_CTAID.Y ;  /* 0x00000000002079c3 */ /* 0x000fe20000002600 */
[----:B--2---:R-:W-:-:S03]  /*00a0*/  ULEA UR20, UR4, UR20, 0x18 ;  /* 0x0000001404147291 */ /* 0x004fc6000f8ec03f */
[----:B------:R-:W-:Y:S01]  /*00b0*/  ULDC UR4, c[0x0][0x10] ;  /* 0x0000040000047ab9 */ /* 0x000fe20000000800 */
[----:B-1----:R-:W-:-:S03]  /*00c0*/  LOP3.LUT R6, R0, 0xff, RZ, 0xc0, !PT ;  /* 0x000000ff00067812 */ /* 0x002fc600078ec0ff */
[----:B------:R-:W1:Y:S01]  /*00d0*/  S2UR UR5, SR_CTAID.Z ;  /* 0x00000000000579c3 */ /* 0x000e620000002700 */
[----:B---3--:R-:W-:Y:S01]  /*00e0*/  VIADD R4, R4, 0xffffffff ;  /* 0xffffffff04047836 */ /* 0x008fe20000000000 */
[C---:B------:R-:W-:Y:S02]  /*00f0*/  ISETP.GE.U32.AND P0, PT, R6.reuse, 0x20, PT ;  /* 0x000000200600780c */ /* 0x040fe40003f06070 */
[C---:B------:R-:W-:Y:S02]  /*0100*/  ISETP.NE.U32.AND P2, PT, R6.reuse, RZ, PT ;  /* 0x000000ff0600720c */ /* 0x040fe40003f45070 */
[----:B------:R-:W-:Y:S02]  /*0110*/  LEA R12, R6, UR20, 0x2 ;  /* 0x00000014060c7c11 */ /* 0x000fe4000f8e10ff */
[----:B------:R-:W2:Y:S01]  /*0120*/  S2UR UR33, SR_CTAID.X ;  /* 0x00000000002179c3 */ /* 0x000ea20000002500 */
[----:B----4-:R-:W-:-:S06]  /*0130*/  VIADD R9, R13, 0xffffffff ;  /* 0xffffffff0d097836 */ /* 0x010fcc0000000000 */
[----:B------:R3:W-:Y:S01]  /*0140*/  @!P0 STS [R12], RZ ;  /* 0x000000ff0c008388 */ /* 0x0007e20000000800 */
[----:B------:R-:W-:-:S03]  /*0150*/  NOP ;  /* 0x0000000000007918 */ /* 0x000fc60000000000 */
[----:B------:R3:W-:Y:S01]  /*0160*/  @!P2 STS [UR20+0x24], R4 ;  /* 0x00002404ff00a988 */ /* 0x0007e20008000814 */
[----:B-1----:R-:W-:-:S03]  /*0170*/  UIMAD UR4, UR5, UR4, UR32 ;  /* 0x00000004050472a4 */ /* 0x002fc6000f8e0220 */
[----:B------:R3:W-:Y:S01]  /*0180*/  @!P2 STS [UR20+0x20], R9 ;  /* 0x00002009ff00a988 */ /* 0x0007e20008000814 */
[----:B--2---:R-:W-:-:S04]  /*0190*/  UIMAD UR4, UR4, UR6, UR33 ;  /* 0x00000006040472a4 */ /* 0x004fc8000f8e0221 */
[----:B------:R-:W-:-:S03]  /*01a0*/  UIMAD UR5, UR4, 0x180, URZ ;  /* 0x00000180040578a4 */ /* 0x000fc6000f8e023f */
[----:B------:R-:W-:Y:S01]  /*01b0*/  UMOV UR4, URZ ;  /* 0x0000003f00047c82 */ /* 0x000fe20008000000 */
[----:B------:R-:W-:-:S04]  /*01c0*/  UIADD3 UR22, UP0, UR5, UR26, URZ ;  /* 0x0000001a05167290 */ /* 0x000fc8000ff1e03f */
[----:B------:R-:W-:Y:S01]  /*01d0*/  ULEA.HI.X.SX32 UR23, UR5, UR27, 0x1, UP0 ;  /* 0x0000001b05177291 */ /* 0x000fe200080f0e3f */
[----:B---3--:R-:W-:Y:S11]  /*01e0*/  @P2 BRA `(.L_x_1) ;  /* 0x0000000000182947 */ /* 0x008ff60003800000 */
[----:B------:R-:W1:Y:S01]  /*01f0*/  LDS R2, [UR20+0x8] ;  /* 0x00000814ff027984 */ /* 0x000e620008000800 */
[----:B------:R-:W2:Y:S01]  /*0200*/  LDC.64 R10, c[0x0][0x210] ;  /* 0x00008400ff0a7b82 */ /* 0x000ea20000000a00 */
[----:B------:R-:W-:Y:S02]  /*0210*/  IMAD.MOV.U32 R3, RZ, RZ, 0x70 ;  /* 0x00000070ff037424 */ /* 0x000fe400078e00ff */
[----:B--2---:R2:W-:Y:S03]  /*0220*/  STS.64 [UR20], R10 ;  /* 0x0000000aff007988 */ /* 0x0045e60008000a14 */
[----:B-1----:R-:W-:-:S05]  /*0230*/  LOP3.LUT R2, R2, 0x10, R3, 0xd8, !PT ;  /* 0x0000001002027812 */ /* 0x002fca00078ed803 */
[----:B------:R2:W-:Y:S02]  /*0240*/  STS [UR20+0x8], R2 ;  /* 0x00000802ff007988 */ /* 0x0005e40008000814 */
.L_x_1:
[----:B------:R-:W-:Y:S05]  /*0250*/  BSYNC B0 ;  /* 0x0000000000007941 */ /* 0x000fea0003800000 */
.L_x_0:
[----:B------:R-:W-:Y:S04]  /*0260*/  BSSY B0, `(.L_x_2) ;  /* 0x000000a000007945 */ /* 0x000fe80003800000 */
[----:B------:R-:W-:Y:S05]  /*0270*/  @P2 BRA `(.L_x_3) ;  /* 0x0000000000202947 */ /* 0x000fea0003800000 */
[----:B--2---:R-:W1:Y:S01]  /*0280*/  LDS R2, [UR20+0x34] ;  /* 0x00003414ff027984 */ /* 0x004e620008000800 */
[----:B------:R-:W-:Y:S02]  /*0290*/  IMAD.MOV.U32 R3, RZ, RZ, 0x3f000000 ;  /* 0x3f000000ff037424 */ /* 0x000fe400078e00ff */
[----:B------:R-:W-:Y:S01]  /*02a0*/  @!P2 IMAD.MOV.U32 R5, RZ, RZ, 0x7f ;  /* 0x0000007fff05a424 */ /* 0x000fe200078e00ff */
[----:B------:R-:W2:Y:S02]  /*02b0*/  @!P2 LDS R8, [UR20+0x38] ;  /* 0x00003814ff08a984 */ /* 0x000ea40008000800 */
[----:B-1----:R-:W-:Y:S02]  /*02c0*/  LOP3.LUT R2, R2, 0xff000000, R3, 0xb8, !PT ;  /* 0xff00000002027812 */ /* 0x002fe400078eb803 */
[----:B--2---:R-:W-:-:S03]  /*02d0*/  @!P2 LOP3.LUT R3, R8, 0xff, R5, 0xb8, !PT ;  /* 0x000000ff0803a812 */ /* 0x004fc600078eb805 */
[----:B------:R1:W-:Y:S04]  /*02e0*/  STS [UR20+0x34], R2 ;  /* 0x00003402ff007988 */ /* 0x0003e80008000814 */
[----:B------:R1:W-:Y:S02]  /*02f0*/  @!P2 STS [UR20+0x38], R3 ;  /* 0x00003803ff00a988 */ /* 0x0003e40008000814 */
.L_x_3:
[----:B------:R-:W-:Y:S05]  /*0300*/  BSYNC B0 ;  /* 0x0000000000007941 */ /* 0x000fea0003800000 */
.L_x_2:
[----:B------:R-:W-:Y:S04]  /*0310*/  BSSY B0, `(.L_x_4) ;  /* 0x000000e000007945 */ /* 0x000fe80003800000 */
[----:B------:R-:W-:Y:S05]  /*0320*/  @P2 BRA `(.L_x_5) ;  /* 0x0000000000302947 */ /* 0x000fea0003800000 */
[----:B-1----:R-:W1:Y:S01]  /*0330*/  LDS R3, [UR20+0x34] ;  /* 0x00003414ff037984 */ /* 0x002e620008000800 */
[----:B--2---:R-:W2:Y:S03]  /*0340*/  LDC.64 R10, c[0x0][0x238] ;  /* 0x00008e00ff0a7b82 */ /* 0x004ea60000000a00 */
[----:B------:R-:W3:Y:S01]  /*0350*/  LDS R2, [UR20+0x1c] ;  /* 0x00001c14ff027984 */ /* 0x000ee20008000800 */
[C---:B--2---:R-:W-:Y:S01]  /*0360*/  SHF.L.U64.HI R8, R10.reuse, 0x1, R11 ;  /* 0x000000010a087819 */ /* 0x044fe2000001020b */
[----:B------:R-:W-:-:S03]  /*0370*/  IMAD.SHL.U32 R5, R10, 0x2, RZ ;  /* 0x000000020a057824 */ /* 0x000fc600078e00ff */
[--C-:B------:R-:W-:Y:S02]  /*0380*/  SHF.R.U32.HI R7, RZ, 0x4, R8.reuse ;  /* 0x00000004ff077819 */ /* 0x100fe40000011608 */
[----:B------:R-:W-:-:S05]  /*0390*/  SHF.R.U64 R5, R5, 0x4, R8 ;  /* 0x0000000405057819 */ /* 0x000fca0000001208 */
[----:B------:R4:W-:Y:S01]  /*03a0*/  STS [UR20+0xc], R5 ;  /* 0x00000c05ff007988 */ /* 0x0009e20008000814 */
[----:B-1----:R-:W-:Y:S02]  /*03b0*/  LOP3.LUT R3, R3, 0x7, RZ, 0xb8, !PT ;  /* 0x0000000703037812 */ /* 0x002fe400078eb8ff */
[----:B---3--:R-:W-:-:S03]  /*03c0*/  LOP3.LUT R2, R2, 0xf, R7, 0xb8, !PT ;  /* 0x0000000f02027812 */ /* 0x008fc600078eb807 */
[----:B------:R4:W-:Y:S04]  /*03d0*/  STS [UR20+0x34], R3 ;  /* 0x00003403ff007988 */ /* 0x0009e80008000814 */
[----:B------:R4:W-:Y:S02]  /*03e0*/  STS [UR20+0x1c], R2 ;  /* 0x00001c02ff007988 */ /* 0x0009e40008000814 */
.L_x_5:
[----:B------:R-:W-:Y:S05]  /*03f0*/  BSYNC B0 ;  /* 0x0000000000007941 */ /* 0x000fea0003800000 */
.L_x_4:
[----:B------:R-:W-:Y:S04]  /*0400*/  BSSY B1, `(.L_x_6) ;  /* 0x000001a000017945 */ /* 0x000fe80003800000 */
[----:B------:R-:W-:Y:S04]  /*0410*/  BSSY B0, `(.L_x_7) ;  /* 0x0000015000007945 */ /* 0x000fe80003800000 */
[----:B------:R-:W-:Y:S05]  /*0420*/  @P2 BRA `(.L_x_8) ;  /* 0x0000000000202947 */ /* 0x000fea0003800000 */
[----:B-12-4-:R-:W1:Y:S02]  /*0430*/  LDS R2, [UR20+0x34] ;  /* 0x00003414ff027984 */ /* 0x016e640008000800 */
[----:B-1----:R-:W-:-:S05]  /*0440*/  LOP3.LUT R2, R2, 0x38, RZ, 0xb8, !PT ;  /* 0x0000003802027812 */ /* 0x002fca00078eb8ff */
[----:B------:R1:W-:Y:S01]  /*0450*/  STS [UR20+0x34], R2 ;  /* 0x00003402ff007988 */ /* 0x0003e20008000814 */
[----:B------:R-:W-:Y:S05]  /*0460*/  @P2 BRA `(.L_x_9) ;  /* 0x0000000000202947 */ /* 0x000fea0003800000 */
[----:B-1----:R-:W1:Y:S01]  /*0470*/  LDS R2, [UR20+0x8] ;  /* 0x00000814ff027984 */ /* 0x002e620008000800 */
[----:B------:R-:W-:-:S05]  /*0480*/  IMAD.MOV.U32 R3, RZ, RZ, 0x780 ;  /* 0x00000780ff037424 */ /* 0x000fca00078e00ff */
[----:B-1----:R-:W-:-:S05]  /*0490*/  LOP3.LUT R2, R2, 0x300, R3, 0xd8, !PT ;  /* 0x0000030002027812 */ /* 0x002fca00078ed803 */
[----:B------:R3:W-:Y:S02]  /*04a0*/  STS [UR20+0x8], R2 ;  /* 0x00000802ff007988 */ /* 0x0007e40008000814 */
.L_x_8:
[----:B------:R-:W-:Y:S05]  /*04b0*/  @P2 BRA `(.L_x_10) ;  /* 0x0000000000282947 */ /* 0x000fea0003800000 */
[----:B-1234-:R-:W1:Y:S02]  /*04c0*/  LDS R2, [UR20+0x8] ;  /* 0x00000814ff027984 */ /* 0x01ee640008000800 */
[----:B-1----:R-:W-:-:S05]  /*04d0*/  LOP3.LUT R2, R2, 0x1800, RZ, 0xb8, !PT ;  /* 0x0000180002027812 */ /* 0x002fca00078eb8ff */
[----:B------:R2:W-:Y:S02]  /*04e0*/  STS [UR20+0x8], R2 ;  /* 0x00000802ff007988 */ /* 0x0005e40008000814 */
.L_x_9:
[----:B------:R-:W-:Y:S05]  /*04f0*/  @P2 BREAK B0 ;  /* 0x0000000000002942 */ /* 0x000fea0003800000 */
[----:B------:R-:W-:Y:S05]  /*0500*/  @P2 BRA `(.L_x_11) ;  /* 0x0000000000242947 */ /* 0x000fea0003800000 */
[----:B------:R-:W3:Y:S01]  /*0510*/  LDS R3, [UR20+0x8] ;  /* 0x00000814ff037984 */ /* 0x000ee20008000800 */
[----:B-12---:R-:W-:-:S05]  /*0520*/  IMAD.MOV.U32 R2, RZ, RZ, 0x6000 ;  /* 0x00006000ff027424 */ /* 0x006fca00078e00ff */
[----:B---3--:R-:W-:-:S04]  /*0530*/  LOP3.LUT R2, R3, 0x6000, R2, 0xd8, !PT ;  /* 0x0000600003027812 */ /* 0x008fc800078ed802 */
[----:B------:R-:W-:-:S05]  /*0540*/  LOP3.LUT R2, R2, 0x400000, RZ, 0xb8, !PT ;  /* 0x0040000002027812 */ /* 0x000fca00078eb8ff */
[----:B------:R5:W-:Y:S02]  /*0550*/  STS [UR20+0x8], R2 ;  /* 0x00000802ff007988 */ /* 0x000be40008000814 */
.L_x_10:
[----:B------:R-:W-:Y:S05]  /*0560*/  BSYNC B0 ;  /* 0x0000000000007941 */ /* 0x000fea0003800000 */
.L_x_7:
[----:B-12345:R-:W1:Y:S02]  /*0570*/  @!P2 LDS R2, [UR20+0x8] ;  /* 0x00000814ff02a984 */ /* 0x03ee640008000800 */
[----:B-1----:R-:W-:-:S05]  /*0580*/  @!P2 LOP3.LUT R2, R2, 0x8000, RZ, 0xb8, !PT ;  /* 0x000080000202a812 */ /* 0x002fca00078eb8ff */
[----:B------:R3:W-:Y:S02]  /*0590*/  @!P2 STS [UR20+0x8], R2 ;  /* 0x00000802ff00a988 */ /* 0x0007e40008000814 */
.L_x_11:
[----:B------:R-:W-:Y:S05]  /*05a0*/  BSYNC B1 ;  /* 0x0000000000017941 */ /* 0x000fea0003800000 */
.L_x_6:
[----:B------:R-:W-:Y:S05]  /*05b0*/  WARPSYNC.ALL ;  /* 0x0000000000007948 */ /* 0x000fea0003800000 */
[----:B------:R-:W-:Y:S05]  /*05c0*/  @P0 BRA `(.L_x_12) ;  /* 0x0000000000280947 */ /* 0x000fea0003800000 */
[----:B-123--:R-:W1:Y:S01]  /*05d0*/  S2R R2, SR_LANEID ;  /* 0x0000000000027919 */ /* 0x00ee620000000000 */
[----:B------:R-:W-:Y:S05]  /*05e0*/  WARPSYNC.ALL ;  /* 0x0000000000007948 */ /* 0x000fea0003800000 */
[----:B-1----:R-:W-:-:S05]  /*05f0*/  IMAD.SHL.U32 R5, R2, 0x4, RZ ;  /* 0x0000000402057824 */ /* 0x002fca00078e00ff */
[----:B------:R-:W1:Y:S01]  /*0600*/  LDS R7, [R5+UR20] ;  /* 0x0000001405077984 */ /* 0x000e620008000800 */
[----:B------:R-:W-:-:S05]  /*0610*/  IADD3 R2, P1, R5, UR22, RZ ;  /* 0x0000001605027c10 */ /* 0x000fca000ff3e0ff */
[----:B------:R-:W-:-:S05]  /*0620*/  IMAD.X R3, RZ, RZ, UR23, P1 ;  /* 0x00000017ff037e24 */ /* 0x000fca00088e06ff */
[----:B-1----:R4:W5:Y:S01]  /*0630*/  ATOMG.E.EXCH.STRONG.GPU PT, RZ, [R2], R7 ;  /* 0x0000000702ff73a8 */ /* 0x00296200041ee100 */
[----:B------:R-:W-:-:S04]  /*0640*/  DEPBAR {5,4,3,2,1,0} ;  /* 0x0000003f0000791a */ /* 0x000fc80000000000 */
[----:B------:R4:W-:Y:S01]  /*0650*/  UTMACCTL.IV [UR22] ;  /* 0x00000000160079b9 */ /* 0x0009e20008000000 */
[----:B------:R-:W-:Y:S01]  /*0660*/  NOP ;  /* 0x0000000000007918 */ /* 0x000fe20000000000 */
.L_x_12:
[----:B------:R-:W-:Y:S05]  /*0670*/  @P0 BRA `(.L_x_13) ;  /* 0x00000000000c0947 */ /* 0x000fea0003800000 */
[----:B------:R0:W-:Y:S01]  /*0680*/  UTMACMDFLUSH ;  /* 0x00000000000079b7 */ /* 0x0001e20000000000 */
[----:B------:R-:W-:Y:S05]  /*0690*/  @P0 BRA `(.L_x_13) ;  /* 0x0000000000040947 */ /* 0x000fea0003800000 */
[----:B------:R-:W-:-:S04]  /*06a0*/  DEPBAR.LE SB0, 0x0 ;  /* 0x000080000000791a */ /* 0x000fc80000000000 */
.L_x_13:
[----:B------:R-:W-:Y:S05]  /*06b0*/  WARPSYNC.ALL ;  /* 0x0000000000007948 */ /* 0x000fea0003800000 */
[----:B-----5:R-:W-:Y:S06]  /*06c0*/  BAR.SYNC.DEFER_BLOCKING 0x0 ;  /* 0x0000000000007b1d */ /* 0x020fec0000010000 */
[----:B------:R-:W-:Y:S02]  /*06d0*/  BSSY B1, `(.L_x_14) ;  /* 0x000000b000017945 */ /* 0x000fe40003800000 */
[----:B------:R-:W-:Y:S06]  /*06e0*/  BAR.SYNC.DEFER_BLOCKING 0x0 ;  /* 0x0000000000007b1d */ /* 0x000fec0000010000 */
[----:B------:R5:W-:Y:S01]  /*06f0*/  @!P0 STS [R12], RZ ;  /* 0x000000ff0c008388 */ /* 0x000be20000000800 */
[----:B------:R-:W-:Y:S01]  /*0700*/  NOP ;  /* 0x0000000000007918 */ /* 0x000fe20000000000 */
[----:B------:R-:W-:Y:S05]  /*0710*/  @P2 BRA `(.L_x_15) ;  /* 0x0000000000182947 */ /* 0x000fea0003800000 */
[----:B-1234-:R-:W1:Y:S01]  /*0720*/  LDS R2, [UR20+0x8] ;  /* 0x00000814ff027984 */ /* 0x01ee620008000800 */
[----:B------:R-:W2:Y:S01]  /*0730*/  LDC.64 R10, c[0x0][0x218] ;  /* 0x00008600ff0a7b82 */ /* 0x000ea20000000a00 */
[----:B------:R-:W-:Y:S02]  /*0740*/  IMAD.MOV.U32 R3, RZ, RZ, 0x70 ;  /* 0x00000070ff037424 */ /* 0x000fe400078e00ff */
[----:B--2---:R2:W-:Y:S03]  /*0750*/  STS.64 [UR20], R10 ;  /* 0x0000000aff007988 */ /* 0x0045e60008000a14 */
[----:B-1----:R-:W-:-:S05]  /*0760*/  LOP3.LUT R2, R2, 0x10, R3, 0xd8, !PT ;  /* 0x0000001002027812 */ /* 0x002fca00078ed803 */
[----:B------:R2:W-:Y:S02]  /*0770*/  STS [UR20+0x8], R2 ;  /* 0x00000802ff007988 */ /* 0x0005e40008000814 */
.L_x_15:
[----:B----4-:R-:W-:Y:S05]  /*0780*/  BSYNC B1 ;  /* 0x0000000000017941 */ /* 0x010fea0003800000 */
.L_x_14:
[----:B------:R-:W-:Y:S04]  /*0790*/  BSSY B2, `(.L_x_16) ;  /* 0x000000f000027945 */ /* 0x000fe80003800000 */
[----:B------:R-:W-:Y:S04]  /*07a0*/  BSSY B1, `(.L_x_17) ;  /* 0x000000c000017945 */ /* 0x000fe80003800000 */
[----:B------:R-:W-:Y:S05]  /*07b0*/  @P2 BRA `(.L_x_18) ;  /* 0x0000000000282947 */ /* 0x000fea0003800000 */
[----:B-123--:R-:W1:Y:S01]  /*07c0*/  LDS R2, [UR20+0x34] ;  /* 0x00003414ff027984 */ /* 0x00ee620008000800 */
[----:B------:R-:W-:Y:S01]  /*07d0*/  IMAD.MOV.U32 R3, RZ, RZ, 0x3f000000 ;  /* 0x3f000000ff037424 */ /* 0x000fe200078e00ff */
[----:B------:R-:W-:Y:S05]  /*07e0*/  @P2 BREAK B1 ;  /* 0x0000000000012942 */ /* 0x000fea0003800000 */
[----:B-1----:R-:W-:-:S05]  /*07f0*/  LOP3.LUT R2, R2, 0xff000000, R3, 0xb8, !PT ;  /* 0xff00000002027812 */ /* 0x002fca00078eb803 */
[----:B------:R1:W-:Y:S01]  /*0800*/  STS [UR20+0x34], R2 ;  /* 0x00003402ff007988 */ /* 0x0003e20008000814 */
[----:B------:R-:W-:Y:S05]  /*0810*/  @P2 BRA `(.L_x_19) ;  /* 0x0000000000182947 */ /* 0x000fea0003800000 */
[----:B------:R-:W2:Y:S01]  /*0820*/  LDS R3, [UR20+0x38] ;  /* 0x00003814ff037984 */ /* 0x000ea20008000800 */
[----:B-1----:R-:W-:-:S05]  /*0830*/  IMAD.MOV.U32 R2, RZ, RZ, 0xff ;  /* 0x000000ffff027424 */ /* 0x002fca00078e00ff */
[----:B--2---:R-:W-:-:S05]  /*0840*/  LOP3.LUT R2, R3, 0xff, R2, 0xb8, !PT ;  /* 0x000000ff03027812 */ /* 0x004fca00078eb802 */
[----:B------:R4:W-:Y:S02]  /*0850*/  STS [UR20+0x38], R2 ;  /* 0x00003802ff007988 */ /* 0x0009e40008000814 */
.L_x_18:
[----:B------:R-:W-:Y:S05]  /*0860*/  BSYNC B1 ;  /* 0x0000000000017941 */ /* 0x000fea0003800000 */
.L_x_17:
[----:B------:R1:W-:Y:S02]  /*0870*/  @!P2 STS [UR20+0x20], R9 ;  /* 0x00002009ff00a988 */ /* 0x0003e40008000814 */
.L_x_19:
[----:B------:R-:W-:Y:S05]  /*0880*/  BSYNC B2 ;  /* 0x0000000000027941 */ /* 0x000fea0003800000 */
.L_x_16:
[----:B------:R-:W-:Y:S05]  /*0890*/  WARPSYNC.ALL ;  /* 0x0000000000007948 */ /* 0x000fea0003800000 */
[----:B------:R-:W2:Y:S01]  /*08a0*/  LDC R5, c[0x0][0x22c] ;  /* 0x00008b00ff057b82 */ /* 0x000ea20000000800 */
[----:B------:R-:W-:Y:S01]  /*08b0*/  BSSY B2, `(.L_x_20) ;  /* 0x0000010000027945 */ /* 0x000fe20003800000 */
[----:B--2---:R-:W-:-:S05]  /*08c0*/  VIADD R5, R5, 0xffffffff ;  /* 0xffffffff05057836 */ /* 0x004fca0000000000 */
[----:B------:R2:W-:Y:S01]  /*08d0*/  @!P2 STS [UR20+0x24], R5 ;  /* 0x00002405ff00a988 */ /* 0x0005e20008000814 */
[----:B------:R-:W-:Y:S05]  /*08e0*/  @P2 BRA `(.L_x_21) ;  /* 0x0000000000302947 */ /* 0x000fea0003800000 */
[----:B------:R-:W2:Y:S01]  /*08f0*/  LDS R3, [UR20+0x34] ;  /* 0x00003414ff037984 */ /* 0x000ea20008000800 */
[----:B------:R-:W2:Y:S03]  /*0900*/  LDC.64 R10, c[0x0][0x240] ;  /* 0x00009000ff0a7b82 */ /* 0x000ea60000000a00 */
[----:B-1-34-:R-:W1:Y:S01]  /*0910*/  LDS R2, [UR20+0x1c] ;  /* 0x00001c14ff027984 */ /* 0x01ae620008000800 */
[C---:B--2---:R-:W-:Y:S01]  /*0920*/  SHF.L.U64.HI R8, R10.reuse, 0x1, R11 ;  /* 0x000000010a087819 */ /* 0x044fe2000001020b */
[----:B------:R-:W-:-:S03]  /*0930*/  IMAD.SHL.U32 R7, R10, 0x2, RZ ;  /* 0x000000020a077824 */ /* 0x000fc600078e00ff */
[--C-:B------:R-:W-:Y:S02]  /*0940*/  SHF.R.U32.HI R9, RZ, 0x4, R8.reuse ;  /* 0x00000004ff097819 */ /* 0x100fe40000011608 */
[----:B------:R-:W-:-:S05]  /*0950*/  SHF.R.U64 R7, R7, 0x4, R8 ;  /* 0x0000000407077819 */ /* 0x000fca0000001208 */
[----:B------:R2:W-:Y:S01]  /*0960*/  STS [UR20+0xc], R7 ;  /* 0x00000c07ff007988 */ /* 0x0005e20008000814 */
[----:B------:R-:W-:Y:S02]  /*0970*/  LOP3.LUT R3, R3, 0x7, RZ, 0xb8, !PT ;  /* 0x0000000703037812 */ /* 0x000fe400078eb8ff */
[----:B-1----:R-:W-:-:S03]  /*0980*/  LOP3.LUT R2, R2, 0xf, R9, 0xb8, !PT ;  /* 0x0000000f02027812 */ /* 0x002fc600078eb809 */
[----:B------:R2:W-:Y:S04]  /*0990*/  STS [UR20+0x34], R3 ;  /* 0x00003403ff007988 */ /* 0x0005e80008000814 */
[----:B------:R2:W-:Y:S02]  /*09a0*/  STS [UR20+0x1c], R2 ;  /* 0x00001c02ff007988 */ /* 0x0005e40008000814 */
.L_x_21:
[----:B------:R-:W-:Y:S05]  /*09b0*/  BSYNC B2 ;  /* 0x0000000000027941 */ /* 0x000fea0003800000 */
.L_x_20:
[----:B------:R-:W-:Y:S04]  /*09c0*/  BSSY B3, `(.L_x_22) ;  /* 0x000001a000037945 */ /* 0x000fe80003800000 */
[----:B------:R-:W-:Y:S04]  /*09d0*/  BSSY B2, `(.L_x_23) ;  /* 0x0000015000027945 */ /* 0x000fe80003800000 */
[----:B------:R-:W-:Y:S05]  /*09e0*/  @P2 BRA `(.L_x_24) ;  /* 0x0000000000202947 */ /* 0x000fea0003800000 */
[----:B-1234-:R-:W1:Y:S02]  /*09f0*/  LDS R2, [UR20+0x34] ;  /* 0x00003414ff027984 */ /* 0x01ee640008000800 */
[----:B-1----:R-:W-:-:S05]  /*0a00*/  LOP3.LUT R2, R2, 0x38, RZ, 0xb8, !PT ;  /* 0x0000003802027812 */ /* 0x002fca00078eb8ff */
[----:B------:R1:W-:Y:S01]  /*0a10*/  STS [UR20+0x34], R2 ;  /* 0x00003402ff007988 */ /* 0x0003e20008000814 */
[----:B------:R-:W-:Y:S05]  /*0a20*/  @P2 BRA `(.L_x_25) ;  /* 0x0000000000202947 */ /* 0x000fea0003800000 */
[----:B-1----:R-:W1:Y:S01]  /*0a30*/  LDS R2, [UR20+0x8] ;  /* 0x00000814ff027984 */ /* 0x002e620008000800 */
[----:B------:R-:W-:-:S05]  /*0a40*/  IMAD.MOV.U32 R3, RZ, RZ, 0x780 ;  /* 0x00000780ff037424 */ /* 0x000fca00078e00ff */
[----:B-1----:R-:W-:-:S05]  /*0a50*/  LOP3.LUT R2, R2, 0x300, R3, 0xd8, !PT ;  /* 0x0000030002027812 */ /* 0x002fca00078ed803 */
[----:B------:R1:W-:Y:S02]  /*0a60*/  STS [UR20+0x8], R2 ;  /* 0x00000802ff007988 */ /* 0x0003e40008000814 */
.L_x_24:
[----:B------:R-:W-:Y:S05]  /*0a70*/  @P2 BRA `(.L_x_26) ;  /* 0x0000000000282947 */ /* 0x000fea0003800000 */
[----:B-1234-:R-:W1:Y:S02]  /*0a80*/  LDS R2, [UR20+0x8] ;  /* 0x00000814ff027984 */ /* 0x01ee640008000800 */
[----:B-1----:R-:W-:-:S05]  /*0a90*/  LOP3.LUT R2, R2, 0x1800, RZ, 0xb8, !PT ;  /* 0x0000180002027812 */ /* 0x002fca00078eb8ff */
[----:B------:R2:W-:Y:S02]  /*0aa0*/  STS [UR20+0x8], R2 ;  /* 0x00000802ff007988 */ /* 0x0005e40008000814 */
.L_x_25:
[----:B------:R-:W-:Y:S05]  /*0ab0*/  @P2 BREAK B2 ;  /* 0x0000000000022942 */ /* 0x000fea0003800000 */
[----:B------:R-:W-:Y:S05]  /*0ac0*/  @P2 BRA `(.L_x_27) ;  /* 0x0000000000242947 */ /* 0x000fea0003800000 */
[----:B-12---:R-:W1:Y:S01]  /*0ad0*/  LDS R2, [UR20+0x8] ;  /* 0x00000814ff027984 */ /* 0x006e620008000800 */
[----:B------:R-:W-:-:S05]  /*0ae0*/  IMAD.MOV.U32 R3, RZ, RZ, 0x6000 ;  /* 0x00006000ff037424 */ /* 0x000fca00078e00ff */
[----:B-1----:R-:W-:-:S04]  /*0af0*/  LOP3.LUT R2, R2, 0x6000, R3, 0xd8, !PT ;  /* 0x0000600002027812 */ /* 0x002fc800078ed803 */
[----:B------:R-:W-:-:S05]  /*0b00*/  LOP3.LUT R2, R2, 0x400000, RZ, 0xb8, !PT ;  /* 0x0040000002027812 */ /* 0x000fca00078eb8ff */
[----:B------:R1:W-:Y:S02]  /*0b10*/  STS [UR20+0x8], R2 ;  /* 0x00000802ff007988 */ /* 0x0003e40008000814 */
.L_x_26:
[----:B------:R-:W-:Y:S05]  /*0b20*/  BSYNC B2 ;  /* 0x0000000000027941 */ /* 0x000fea0003800000 */
.L_x_23:
[----:B-1234-:R-:W1:Y:S02]  /*0b30*/  @!P2 LDS R2, [UR20+0x8] ;  /* 0x00000814ff02a984 */ /* 0x01ee640008000800 */
[----:B-1----:R-:W-:-:S05]  /*0b40*/  @!P2 LOP3.LUT R2, R2, 0x8000, RZ, 0xb8, !PT ;  /* 0x000080000202a812 */ /* 0x002fca00078eb8ff */
[----:B------:R3:W-:Y:S02]  /*0b50*/  @!P2 STS [UR20+0x8], R2 ;  /* 0x00000802ff00a988 */ /* 0x0007e40008000814 */
.L_x_27:
[----:B------:R-:W-:Y:S05]  /*0b60*/  BSYNC B3 ;  /* 0x0000000000037941 */ /* 0x000fea0003800000 */
.L_x_22:
[----:B------:R-:W-:Y:S05]  /*0b70*/  WARPSYNC.ALL ;  /* 0x0000000000007948 */ /* 0x000fea0003800000 */
[----:B------:R-:W-:-:S04]  /*0b80*/  UIADD3 UR25, UR5, 0x80, URZ ;  /* 0x0000008005197890 */ /* 0x000fc8000fffe03f */
[----:B------:R-:W-:-:S04]  /*0b90*/  UIADD3 UR24, UP0, UR25, UR26, URZ ;  /* 0x0000001a19187290 */ /* 0x000fc8000ff1e03f */
[----:B------:R-:W-:Y:S01]  /*0ba0*/  ULEA.HI.X.SX32 UR25, UR25, UR27, 0x1, UP0 ;  /* 0x0000001b19197291 */ /* 0x000fe200080f0e3f */
[----:B------:R-:W-:Y:S11]  /*0bb0*/  @P0 BRA `(.L_x_28) ;  /* 0x0000000000280947 */ /* 0x000ff60003800000 */
[----:B-123--:R-:W1:Y:S01]  /*0bc0*/  S2R R2, SR_LANEID ;  /* 0x0000000000027919 */ /* 0x00ee620000000000 */
[----:B------:R-:W-:Y:S05]  /*0bd0*/  WARPSYNC.ALL ;  /* 0x0000000000007948 */ /* 0x000fea0003800000 */
[----:B-1----:R-:W-:-:S05]  /*0be0*/  IMAD.SHL.U32 R8, R2, 0x4, RZ ;  /* 0x0000000402087824 */ /* 0x002fca00078e00ff */
[----:B------:R-:W1:Y:S01]  /*0bf0*/  LDS R7, [R8+UR20] ;  /* 0x0000001408077984 */ /* 0x000e620008000800 */
[----:B------:R-:W-:-:S05]  /*0c00*/  IADD3 R2, P1, R8, UR24, RZ ;  /* 0x0000001808027c10 */ /* 0x000fca000ff3e0ff */
[----:B------:R-:W-:-:S05]  /*0c10*/  IMAD.X R3, RZ, RZ, UR25, P1 ;  /* 0x00000019ff037e24 */ /* 0x000fca00088e06ff */
[----:B-1----:R4:W2:Y:S01]  /*0c20*/  ATOMG.E.EXCH.STRONG.GPU PT, RZ, [R2], R7 ;  /* 0x0000000702ff73a8 */ /* 0x0028a200041ee100 */
[----:B------:R-:W-:-:S04]  /*0c30*/  DEPBAR {5,4,3,2,1,0} ;  /* 0x0000003f0000791a */ /* 0x000fc80000000000 */
[----:B------:R4:W-:Y:S01]  /*0c40*/  UTMACCTL.IV [UR24] ;  /* 0x00000000180079b9 */ /* 0x0009e20008000000 */
[----:B------:R-:W-:Y:S01]  /*0c50*/  NOP ;  /* 0x0000000000007918 */ /* 0x000fe20000000000 */
.L_x_28:
[----:B------:R-:W-:Y:S05]  /*0c60*/  @P0 BRA `(.L_x_29) ;  /* 0x00000000000c0947 */ /* 0x000fea0003800000 */
[----:B------:R0:W-:Y:S01]  /*0c70*/  UTMACMDFLUSH ;  /* 0x00000000000079b7 */ /* 0x0001e20000000000 */
[----:B------:R-:W-:Y:S05]  /*0c80*/  @P0 BRA `(.L_x_29) ;  /* 0x0000000000040947 */ /* 0x000fea0003800000 */
[----:B------:R-:W-:-:S04]  /*0c90*/  DEPBAR.LE SB0, 0x0 ;  /* 0x000080000000791a */ /* 0x000fc80000000000 */
.L_x_29:
[----:B------:R-:W-:Y:S05]  /*0ca0*/  WARPSYNC.ALL ;  /* 0x0000000000007948 */ /* 0x000fea0003800000 */
[----:B--2---:R-:W-:Y:S06]  /*0cb0*/  BAR.SYNC.DEFER_BLOCKING 0x0 ;  /* 0x0000000000007b1d */ /* 0x004fec0000010000 */
[----:B------:R-:W-:Y:S02]  /*0cc0*/  BSSY B3, `(.L_x_30) ;  /* 0x000000b000037945 */ /* 0x000fe40003800000 */
[----:B------:R-:W-:Y:S06]  /*0cd0*/  BAR.SYNC.DEFER_BLOCKING 0x0 ;  /* 0x0000000000007b1d */ /* 0x000fec0000010000 */
[----:B------:R2:W-:Y:S01]  /*0ce0*/  @!P0 STS [R12], RZ ;  /* 0x000000ff0c008388 */ /* 0x0005e20000000800 */
[----:B------:R-:W-:Y:S01]  /*0cf0*/  NOP ;  /* 0x0000000000007918 */ /* 0x000fe20000000000 */
[----:B------:R-:W-:Y:S05]  /*0d00*/  @P2 BRA `(.L_x_31) ;  /* 0x0000000000182947 */ /* 0x000fea0003800000 */
[----:B-1-34-:R-:W1:Y:S01]  /*0d10*/  LDS R2, [UR20+0x8] ;  /* 0x00000814ff027984 */ /* 0x01ae620008000800 */
[----:B------:R-:W3:Y:S01]  /*0d20*/  LDC.64 R8, c[0x0][0x220] ;  /* 0x00008800ff087b82 */ /* 0x000ee20000000a00 */
[----:B------:R-:W-:Y:S02]  /*0d30*/  IMAD.MOV.U32 R3, RZ, RZ, 0x70 ;  /* 0x00000070ff037424 */ /* 0x000fe400078e00ff */
[----:B---3--:R3:W-:Y:S03]  /*0d40*/  STS.64 [UR20], R8 ;  /* 0x00000008ff007988 */ /* 0x0087e60008000a14 */
[----:B-1----:R-:W-:-:S05]  /*0d50*/  LOP3.LUT R2, R2, 0x10, R3, 0xd8, !PT ;  /* 0x0000001002027812 */ /* 0x002fca00078ed803 */
[----:B------:R3:W-:Y:S02]  /*0d60*/  STS [UR20+0x8], R2 ;  /* 0x00000802ff007988 */ /* 0x0007e40008000814 */
.L_x_31:
[----:B----4-:R-:W-:Y:S05]  /*0d70*/  BSYNC B3 ;  /* 0x0000000000037941 */ /* 0x010fea0003800000 */
.L_x_30:
[----:B------:R-:W-:Y:S04]  /*0d80*/  BSSY B4, `(.L_x_32) ;  /* 0x0000011000047945 */ /* 0x000fe80003800000 */
[----:B------:R-:W-:Y:S04]  /*0d90*/  BSSY B3, `(.L_x_33) ;  /* 0x000000e000037945 */ /* 0x000fe80003800000 */
[----:B------:R-:W-:Y:S05]  /*0da0*/  @P2 BRA `(.L_x_34) ;  /* 0x0000000000242947 */ /* 0x000fea0003800000 */
[----:B-1-3--:R-:W1:Y:S01]  /*0db0*/  LDS R2, [UR20+0x34] ;  /* 0x00003414ff027984 */ /* 0x00ae620008000800 */
[----:B------:R-:W-:-:S05]  /*0dc0*/  IMAD.MOV.U32 R3, RZ, RZ, 0x3f000000 ;  /* 0x3f000000ff037424 */ /* 0x000fca00078e00ff */
[----:B-1----:R-:W-:-:S05]  /*0dd0*/  LOP3.LUT R2, R2, 0xff000000, R3, 0xb8, !PT ;  /* 0xff00000002027812 */ /* 0x002fca00078eb803 */
[----:B------:R1:W-:Y:S01]  /*0de0*/  STS [UR20+0x34], R2 ;  /* 0x00003402ff007988 */ /* 0x0003e20008000814 */
[----:B------:R-:W-:Y:S05]  /*0df0*/  @P2 BRA `(.L_x_35) ;  /* 0x00000000001c2947 */ /* 0x000fea0003800000 */
[----:B-1----:R-:W1:Y:S01]  /*0e00*/  LDS R2, [UR20+0x38] ;  /* 0x00003814ff027984 */ /* 0x002e620008000800 */
[----:B------:R-:W-:-:S05]  /*0e10*/  IMAD.MOV.U32 R3, RZ, RZ, 0x7f ;  /* 0x0000007fff037424 */ /* 0x000fca00078e00ff */
[----:B-1----:R-:W-:-:S05]  /*0e20*/  LOP3.LUT R2, R2, 0xff, R3, 0xb8, !PT ;  /* 0x000000ff02027812 */ /* 0x002fca00078eb803 */
[----:B------:R4:W-:Y:S02]  /*0e30*/  STS [UR20+0x38], R2 ;  /* 0x00003802ff007988 */ /* 0x0009e40008000814 */
.L_x_34:
[----:B------:R-:W-:Y:S05]  /*0e40*/  @P2 BREAK B3 ;  /* 0x0000000000032942 */ /* 0x000fea0003800000 */
[----:B------:R-:W-:Y:S05]  /*0e50*/  @P2 BRA `(.L_x_36) ;  /* 0x00000000000c2947 */ /* 0x000fea0003800000 */
[----:B------:R1:W-:Y:S02]  /*0e60*/  STS [UR20+0x20], R5 ;  /* 0x00002005ff007988 */ /* 0x0003e40008000814 */
.L_x_35:
[----:B------:R-:W-:Y:S05]  /*0e70*/  BSYNC B3 ;  /* 0x0000000000037941 */ /* 0x000fea0003800000 */
.L_x_33:
[----:B------:R1:W-:Y:S02]  /*0e80*/  @!P2 STS [UR20+0x24], R4 ;  /* 0x00002404ff00a988 */ /* 0x0003e40008000814 */
.L_x_36:
[----:B------:R-:W-:Y:S05]  /*0e90*/  BSYNC B4 ;  /* 0x0000000000047941 */ /* 0x000fea0003800000 */
.L_x_32:
[----:B------:R-:W-:Y:S05]  /*0ea0*/  WARPSYNC.ALL ;  /* 0x0000000000007948 */ /* 0x000fea0003800000 */
[----:B------:R-:W-:Y:S04]  /*0eb0*/  BSSY B4, `(.L_x_37) ;  /* 0x000000e000047945 */ /* 0x000fe80003800000 */
[----:B------:R-:W-:Y:S05]  /*0ec0*/  @P2 BRA `(.L_x_38) ;  /* 0x0000000000302947 */ /* 0x000fea0003800000 */
[----:B------:R-:W5:Y:S01]  /*0ed0*/  LDS R3, [UR20+0x34] ;  /* 0x00003414ff037984 */ /* 0x000f620008000800 */
[----:B-1----:R-:W1:Y:S03]  /*0ee0*/  LDC.64 R4, c[0x0][0x248] ;  /* 0x00009200ff047b82 */ /* 0x002e660000000a00 */
[----:B---34-:R-:W3:Y:S01]  /*0ef0*/  LDS R2, [UR20+0x1c] ;  /* 0x00001c14ff027984 */ /* 0x018ee20008000800 */
[C---:B-1----:R-:W-:Y:S01]  /*0f00*/  SHF.L.U64.HI R5, R4.reuse, 0x1, R5 ;  /* 0x0000000104057819 */ /* 0x042fe20000010205 */
[----:B------:R-:W-:-:S03]  /*0f10*/  IMAD.SHL.U32 R4, R4, 0x2, RZ ;  /* 0x0000000204047824 */ /* 0x000fc600078e00ff */
[--C-:B------:R-:W-:Y:S02]  /*0f20*/  SHF.R.U32.HI R7, RZ, 0x4, R5.reuse ;  /* 0x00000004ff077819 */ /* 0x100fe40000011605 */
[----:B------:R-:W-:-:S05]  /*0f30*/  SHF.R.U64 R4, R4, 0x4, R5 ;  /* 0x0000000404047819 */ /* 0x000fca0000001205 */
[----:B------:R1:W-:Y:S01]  /*0f40*/  STS [UR20+0xc], R4 ;  /* 0x00000c04ff007988 */ /* 0x0003e20008000814 */
[----:B-----5:R-:W-:Y:S02]  /*0f50*/  LOP3.LUT R3, R3, 0x7, RZ, 0xb8, !PT ;  /* 0x0000000703037812 */ /* 0x020fe400078eb8ff */
[----:B---3--:R-:W-:-:S03]  /*0f60*/  LOP3.LUT R2, R2, 0xf, R7, 0xb8, !PT ;  /* 0x0000000f02027812 */ /* 0x008fc600078eb807 */
[----:B------:R1:W-:Y:S04]  /*0f70*/  STS [UR20+0x34], R3 ;  /* 0x00003403ff007988 */ /* 0x0003e80008000814 */
[----:B------:R1:W-:Y:S02]  /*0f80*/  STS [UR20+0x1c], R2 ;  /* 0x00001c02ff007988 */ /* 0x0003e40008000814 */
.L_x_38:
[----:B------:R-:W-:Y:S05]  /*0f90*/  BSYNC B4 ;  /* 0x0000000000047941 */ /* 0x000fea0003800000 */
.L_x_37:
        /* <DEDUP_REMOVED lines=11> */
.L_x_41:
[----:B------:R-:W-:Y:S05]  /*1050*/  @P2 BRA `(.L_x_43) ;  /* 0x0000000000282947 */ /* 0x000fea0003800000 */
[----:B-1-34-:R-:W1:Y:S02]  /*1060*/  LDS R2, [UR20+0x8] ;  /* 0x00000814ff027984 */ /* 0x01ae640008000800 */
[----:B-1----:R-:W-:-:S05]  /*1070*/  LOP3.LUT R2, R2, 0x1800, RZ, 0xb8, !PT ;  /* 0x0000180002027812 */ /* 0x002fca00078eb8ff */
[----:B------:R3:W-:Y:S02]  /*1080*/  STS [UR20+0x8], R2 ;  /* 0x00000802ff007988 */ /* 0x0007e40008000814 */
.L_x_42:
[----:B------:R-:W-:Y:S05]  /*1090*/  @P2 BREAK B5 ;  /* 0x0000000000052942 */ /* 0x000fea0003800000 */
[----:B------:R-:W-:Y:S05]  /*10a0*/  @P2 BRA `(.L_x_44) ;  /* 0x0000000000242947 */ /* 0x000fea0003800000 */
[----:B-1-3--:R-:W1:Y:S01]  /*10b0*/  LDS R2, [UR20+0x8] ;  /* 0x00000814ff027984 */ /* 0x00ae620008000800 */
[----:B------:R-:W-:-:S05]  /*10c0*/  IMAD.MOV.U32 R3, RZ, RZ, 0x6000 ;  /* 0x00006000ff037424 */ /* 0x000fca00078e00ff */
[----:B-1----:R-:W-:-:S04]  /*10d0*/  LOP3.LUT R2, R2, 0x6000, R3, 0xd8, !PT ;  /* 0x0000600002027812 */ /* 0x002fc800078ed803 */
[----:B------:R-:W-:-:S05]  /*10e0*/  LOP3.LUT R2, R2, 0x400000, RZ, 0xb8, !PT ;  /* 0x0040000002027812 */ /* 0x000fca00078eb8ff */
[----:B------:R1:W-:Y:S02]  /*10f0*/  STS [UR20+0x8], R2 ;  /* 0x00000802ff007988 */ /* 0x0003e40008000814 */
.L_x_43:
[----:B------:R-:W-:Y:S05]  /*1100*/  BSYNC B5 ;  /* 0x0000000000057941 */ /* 0x000fea0003800000 */
.L_x_40:
[----:B-1-34-:R-:W1:Y:S02]  /*1110*/  @!P2 LDS R2, [UR20+0x8] ;  /* 0x00000814ff02a984 */ /* 0x01ae640008000800 */
[----:B-1----:R-:W-:-:S05]  /*1120*/  @!P2 LOP3.LUT R2, R2, 0x8000, RZ, 0xb8, !PT ;  /* 0x000080000202a812 */ /* 0x002fca00078eb8ff */
[----:B------:R4:W-:Y:S02]  /*1130*/  @!P2 STS [UR20+0x8], R2 ;  /* 0x00000802ff00a988 */ /* 0x0009e40008000814 */
.L_x_44:
[----:B------:R-:W-:Y:S05]  /*1140*/  BSYNC B4 ;  /* 0x0000000000047941 */ /* 0x000fea0003800000 */
.L_x_39:
[----:B------:R-:W-:Y:S05]  /*1150*/  WARPSYNC.ALL ;  /* 0x0000000000007948 */ /* 0x000fea0003800000 */
[----:B------:R-:W-:Y:S01]  /*1160*/  UIADD3 UR5, UR5, 0x100, URZ ;  /* 0x0000010005057890 */ /* 0x000fe2000fffe03f */
[----:B------:R-:W-:Y:S01]  /*1170*/  ISETP.GE.AND P1, PT, R13, 0x1, PT ;  /* 0x000000010d00780c */ /* 0x000fe20003f26270 */
[----:B------:R-:W-:Y:S01]  /*1180*/  IMAD.MOV.U32 R24, RZ, RZ, RZ ;  /* 0x000000ffff187224 */ /* 0x000fe200078e00ff */
[----:B------:R-:W-:Y:S01]  /*1190*/  SHF.R.U32.HI R7, RZ, 0x5, R0 ;  /* 0x00000005ff077819 */ /* 0x000fe20000011600 */
[----:B------:R-:W-:-:S04]  /*11a0*/  UIADD3 UR26, UP0, UR5, UR26, URZ ;  /* 0x0000001a051a7290 */ /* 0x000fc8000ff1e03f */
[----:B------:R-:W-:Y:S01]  /*11b0*/  ULEA.HI.X.SX32 UR27, UR5, UR27, 0x1, UP0 ;  /* 0x0000001b051b7291 */ /* 0x000fe200080f0e3f */
[----:B------:R-:W-:Y:S11]  /*11c0*/  @P0 BRA `(.L_x_45) ;  /* 0x0000000000280947 */ /* 0x000ff60003800000 */
[----:B-1-34-:R-:W1:Y:S01]  /*11d0*/  S2R R2, SR_LANEID ;  /* 0x0000000000027919 */ /* 0x01ae620000000000 */
[----:B------:R-:W-:Y:S05]  /*11e0*/  WARPSYNC.ALL ;  /* 0x0000000000007948 */ /* 0x000fea0003800000 */
[----:B-1----:R-:W-:-:S05]  /*11f0*/  IMAD.SHL.U32 R4, R2, 0x4, RZ ;  /* 0x0000000402047824 */ /* 0x002fca00078e00ff */
[----:B------:R-:W1:Y:S01]  /*1200*/  LDS R5, [R4+UR20] ;  /* 0x0000001404057984 */ /* 0x000e620008000800 */
[----:B------:R-:W-:-:S05]  /*1210*/  IADD3 R2, P3, R4, UR26, RZ ;  /* 0x0000001a04027c10 */ /* 0x000fca000ff7e0ff */
[----:B------:R-:W-:-:S05]  /*1220*/  IMAD.X R3, RZ, RZ, UR27, P3 ;  /* 0x0000001bff037e24 */ /* 0x000fca00098e06ff */
[----:B-1----:R1:W3:Y:S01]  /*1230*/  ATOMG.E.EXCH.STRONG.GPU PT, RZ, [R2], R5 ;  /* 0x0000000502ff73a8 */ /* 0x0022e200041ee100 */
[----:B------:R-:W-:-:S04]  /*1240*/  DEPBAR {5,4,3,2,1,0} ;  /* 0x0000003f0000791a */ /* 0x000fc80000000000 */
[----:B------:R1:W-:Y:S01]  /*1250*/  UTMACCTL.IV [UR26] ;  /* 0x000000001a0079b9 */ /* 0x0003e20008000000 */
[----:B------:R-:W-:Y:S01]  /*1260*/  NOP ;  /* 0x0000000000007918 */ /* 0x000fe20000000000 */
.L_x_45:
[----:B------:R-:W-:Y:S05]  /*1270*/  @P0 BRA `(.L_x_46) ;  /* 0x00000000000c0947 */ /* 0x000fea0003800000 */
[----:B------:R0:W-:Y:S01]  /*1280*/  UTMACMDFLUSH ;  /* 0x00000000000079b7 */ /* 0x0001e20000000000 */
[----:B------:R-:W-:Y:S05]  /*1290*/  @P0 BRA `(.L_x_46) ;  /* 0x0000000000040947 */ /* 0x000fea0003800000 */
[----:B------:R-:W-:-:S04]  /*12a0*/  DEPBAR.LE SB0, 0x0 ;  /* 0x000080000000791a */ /* 0x000fc80000000000 */
.L_x_46:
[----:B------:R-:W-:Y:S05]  /*12b0*/  WARPSYNC.ALL ;  /* 0x0000000000007948 */ /* 0x000fea0003800000 */
[----:B---3--:R-:W-:Y:S01]  /*12c0*/  BAR.SYNC.DEFER_BLOCKING 0x0 ;  /* 0x0000000000007b1d */ /* 0x008fe20000010000 */
[----:B------:R-:W-:Y:S01]  /*12d0*/  R2UR UR21, R7 ;  /* 0x00000000071572ca */ /* 0x000fe200000e0000 */
[----:B------:R-:W-:Y:S01]  /*12e0*/  USHF.L.U32 UR15, UR32, 0x8, URZ ;  /* 0x00000008200f7899 */ /* 0x000fe2000800063f */
[----:B------:R-:W-:Y:S01]  /*12f0*/  IMAD.MOV.U32 R25, RZ, RZ, RZ ;  /* 0x000000ffff197224 */ /* 0x000fe200078e00ff */
[----:B------:R-:W-:Y:S01]  /*1300*/  USHF.L.U32 UR11, UR33, 0x7, URZ ;  /* 0x00000007210b7899 */ /* 0x000fe2000800063f */
[----:B------:R-:W-:Y:S01]  /*1310*/  CS2R R26, SRZ ;  /* 0x00000000001a7805 */ /* 0x000fe2000001ff00 */
[----:B------:R-:W-:Y:S01]  /*1320*/  VOTEU.ALL UP0, P2 ;  /* 0x00000000003f7886 */ /* 0x000fe20001000000 */
[----:B------:R-:W-:Y:S01]  /*1330*/  UMOV UR6, 0x1 ;  /* 0x0000000100067882 */ /* 0x000fe20000000000 */
[----:B------:R-:W-:Y:S01]  /*1340*/  VOTEU.ALL UP1, P2 ;  /* 0x00000000003f7886 */ /* 0x000fe20001020000 */
[----:B------:R-:W-:-:S02]  /*1350*/  CS2R R28, SRZ ;  /* 0x00000000001c7805 */ /* 0x000fc4000001ff00 */
[----:B------:R-:W-:Y:S01]  /*1360*/  CS2R R30, SRZ ;  /* 0x00000000001e7805 */ /* 0x000fe2000001ff00 */
[----:B------:R-:W-:-:S04]  /*1370*/  @!UP0 UIADD3 UR8, -UR6, 0x100000, URZ ;  /* 0x0010000006088890 */ /* 0x000fc8000fffe13f */
[----:B------:R-:W-:Y:S02]  /*1380*/  @!UP0 USHF.L.U32 UR9, UR8, 0xb, URZ ;  /* 0x0000000b08098899 */ /* 0x000fe4000800063f */
[----:B------:R-:W-:Y:S01]  /*1390*/  @!UP0 USHF.L.U32 UR8, UR8, 0x1, URZ ;  /* 0x0000000108088899 */ /* 0x000fe2000800063f */
[----:B------:R-:W-:Y:S01]  /*13a0*/  CS2R R32, SRZ ;  /* 0x0000000000207805 */ /* 0x000fe2000001ff00 */
[----:B------:R-:W-:-:S04]  /*13b0*/  @!UP0 UIADD3 UR6, -UR6, 0x100000, URZ ;  /* 0x0010000006068890 */ /* 0x000fc8000fffe13f */
[----:B------:R-:W-:Y:S02]  /*13c0*/  @!UP0 USHF.L.U32 UR7, UR6, 0xb, URZ ;  /* 0x0000000b06078899 */ /* 0x000fe4000800063f */
[----:B------:R-:W-:Y:S01]  /*13d0*/  @!UP0 USHF.L.U32 UR6, UR6, 0x1, URZ ;  /* 0x0000000106068899 */ /* 0x000fe2000800063f */
[----:B------:R-:W-:Y:S01]  /*13e0*/  CS2R R34, SRZ ;  /* 0x0000000000227805 */ /* 0x000fe2000001ff00 */
[----:B------:R-:W-:Y:S01]  /*13f0*/  VOTEU.ALL UP0, P2 ;  /* 0x00000000003f7886 */ /* 0x000fe20001000000 */
[----:B------:R-:W-:Y:S02]  /*1400*/  CS2R R36, SRZ ;  /* 0x0000000000247805 */ /* 0x000fe4000001ff00 */
[----:B------:R-:W-:Y:S02]  /*1410*/  CS2R R38, SRZ ;  /* 0x0000000000267805 */ /* 0x000fe4000001ff00 */
[----:B------:R-:W-:Y:S02]  /*1420*/  CS2R R40, SRZ ;  /* 0x0000000000287805 */ /* 0x000fe4000001ff00 */
[----:B------:R-:W-:-:S02]  /*1430*/  CS2R R42, SRZ ;  /* 0x00000000002a7805 */ /* 0x000fc4000001ff00 */
[----:B------:R-:W-:Y:S02]  /*1440*/  CS2R R44, SRZ ;  /* 0x00000000002c7805 */ /* 0x000fe4000001ff00 */
[----:B------:R-:W-:Y:S02]  /*1450*/  CS2R R46, SRZ ;  /* 0x00000000002e7805 */ /* 0x000fe4000001ff00 */
[----:B------:R-:W-:Y:S02]  /*1460*/  CS2R R48, SRZ ;  /* 0x0000000000307805 */ /* 0x000fe4000001ff00 */
[----:B------:R-:W-:Y:S01]  /*1470*/  CS2R R50, SRZ ;  /* 0x0000000000327805 */ /* 0x000fe2000001ff00 */
[----:B------:R-:W3:Y:S02]  /*1480*/  FENCE.VIEW.ASYNC.S ;  /* 0x00000000000073c6 */ /* 0x000ee40000000000 */
[----:B---3--:R3:W4:Y:S02]  /*1490*/  @!UP0 SYNCS.EXCH.64 URZ, [UR20+0x18000], UR8 ;  /* 0x01800008143f85b2 */ /* 0x0087240008000100 */
[----:B----4-:R-:W-:Y:S01]  /*14a0*/  BAR.SYNC.DEFER_BLOCKING 0x0 ;  /* 0x0000000000007b1d */ /* 0x010fe20000010000 */
[----:B------:R-:W-:-:S02]  /*14b0*/  CS2R R52, SRZ ;  /* 0x0000000000347805 */ /* 0x000fc4000001ff00 */
[----:B------:R-:W-:Y:S02]  /*14c0*/  CS2R R54, SRZ ;  /* 0x0000000000367805 */ /* 0x000fe4000001ff00 */
[----:B------:R-:W-:Y:S02]  /*14d0*/  CS2R R56, SRZ ;  /* 0x0000000000387805 */ /* 0x000fe4000001ff00 */
[----:B------:R-:W-:Y:S02]  /*14e0*/  CS2R R58, SRZ ;  /* 0x00000000003a7805 */ /* 0x000fe4000001ff00 */
[----:B------:R-:W-:Y:S02]  /*14f0*/  CS2R R60, SRZ ;  /* 0x00000000003c7805 */ /* 0x000fe4000001ff00 */
[----:B------:R-:W-:Y:S02]  /*1500*/  CS2R R62, SRZ ;  /* 0x00000000003e7805 */ /* 0x000fe4000001ff00 */
        /* <DEDUP_REMOVED lines=17> */
[----:B------:R3:W4:Y:S01]  /*1620*/  @!UP1 SYNCS.EXCH.64 URZ, [UR20+0x18008], UR6 ;  /* 0x01800806143f95b2 */ /* 0x0007220008000100 */
        /* <DEDUP_REMOVED lines=26> */
[----:B------:R-:W-:Y:S01]  /*17d0*/  CS2R R150, SRZ ;  /* 0x0000000000967805 */ /* 0x000fe2000001ff00 */
[----:B----4-:R-:W-:Y:S06]  /*17e0*/  @!P1 BRA `(.L_x_47) ;  /* 0x0000000800189947 */ /* 0x010fec0003800000 */
        /* <DEDUP_REMOVED lines=64> */
[----:B------:R-:W-:Y:S01]  /*1bf0*/  UMOV UR5, URZ ;  /* 0x0000003f00057c82 */ /* 0x000fe20008000000 */
[----:B------:R-:W-:-:S05]  /*1c00*/  UMOV UR10, URZ ;  /* 0x0000003f000a7c82 */ /* 0x000fca0008000000 */
.L_x_49:
[----:B------:R-:W-:Y:S01]  /*1c10*/  BAR.SYNC.DEFER_BLOCKING 0x0 ;  /* 0x0000000000007b1d */ /* 0x000fe20000010000 */
[----:B------:R-:W-:Y:S01]  /*1c20*/  ULEA UR30, UR5, UR20, 0x3 ;  /* 0x00000014051e7291 */ /* 0x000fe2000f8e183f */
[----:B-1----:R-:W-:Y:S01]  /*1c30*/  @!P2 IMAD.MOV.U32 R3, RZ, RZ, 0xc000 ;  /* 0x0000c000ff03a424 */ /* 0x002fe200078e00ff */
[----:B------:R-:W-:Y:S01]  /*1c40*/  ELECT P0, URZ, PT ;  /* 0x00000000003f782f */ /* 0x000fe20003800000 */
[----:B------:R-:W-:Y:S01]  /*1c50*/  IMAD.U32 R2, RZ, RZ, UR4 ;  /* 0x00000004ff027e24 */ /* 0x000fe2000f8e00ff */
[----:B---3--:R-:W-:Y:S02]  /*1c60*/  ULEA UR8, UR5, UR20, 0xe ;  /* 0x0000001405087291 */ /* 0x008fe4000f8e703f */
[----:B------:R-:W-:Y:S02]  /*1c70*/  ISETP.LT.U32.AND P0, PT, R6, 0x20, P0 ;  /* 0x000000200600780c */ /* 0x000fe40000701070 */
[----:B------:R-:W-:Y:S02]  /*1c80*/  ELECT P1, URZ, PT ;  /* 0x00000000003f782f */ /* 0x000fe40003820000 */
[----:B------:R-:W-:Y:S01]  /*1c90*/  SHF.L.U32 R2, R2, 0x1f, RZ ;  /* 0x0000001f02027819 */ /* 0x000fe200000006ff */
[----:B------:R-:W-:Y:S01]  /*1ca0*/  UIADD3 UR8, UR8, 0x10000, URZ ;  /* 0x0001000008087890 */ /* 0x000fe2000fffe03f */
[----:B------:R-:W-:Y:S01]  /*1cb0*/  ISETP.LT.U32.AND P1, PT, R6, 0x20, P1 ;  /* 0x000000200600780c */ /* 0x000fe20000f21070 */
[----:B------:R-:W-:Y:S01]  /*1cc0*/  ULEA UR12, UR5, UR20, 0xf ;  /* 0x00000014050c7291 */ /* 0x000fe2000f8e783f */
[----:B------:R-:W-:Y:S01]  /*1cd0*/  UMOV UR14, UR10 ;  /* 0x0000000a000e7c82 */ /* 0x000fe20008000000 */
[----:B------:R-:W-:-:S02]  /*1ce0*/  USHF.L.U32 UR16, UR21, 0x7, URZ ;  /* 0x0000000715107899 */ /* 0x000fc4000800063f */
[----:B------:R-:W-:Y:S02]  /*1cf0*/  USHF.R.U32.HI UR18, URZ, 0x4, UR12 ;  /* 0x000000043f127899 */ /* 0x000fe4000801160c */
[----:B------:R-:W-:Y:S01]  /*1d00*/  VOTEU.ANY UP0, P0 ;  /* 0x00000000003f7886 */ /* 0x000fe20000000100 */
[----:B------:R-:W-:Y:S01]  /*1d10*/  VOTEU.ANY UP2, P0 ;  /* 0x00000000003f7886 */ /* 0x000fe20000040100 */
[----:B------:R-:W-:Y:S01]  /*1d20*/  ULOP3.LUT UR16, UR16, 0x200, URZ, 0xc0, !UPT ;  /* 0x0000020010107892 */ /* 0x000fe2000f8ec03f */
[----:B------:R1:W-:Y:S01]  /*1d30*/  @!P2 SYNCS.ARRIVE.TRANS64 RZ, [UR30+0x18000], R3 ;  /* 0x01800003ffffa9a7 */ /* 0x0003e2000800001e */
[----:B------:R-:W-:Y:S01]  /*1d40*/  BAR.SYNC.DEFER_BLOCKING 0x0 ;  /* 0x0000000000007b1d */ /* 0x000fe20000010000 */
[----:B------:R-:W-:Y:S02]  /*1d50*/  @UP0 UIADD3 UR9, UR30, 0x18000, URZ ;  /* 0x000180001e090890 */ /* 0x000fe4000fffe03f */
[----:B------:R-:W-:Y:S02]  /*1d60*/  ULEA.HI UR16, UR8, UR16, URZ, 0x1c ;  /* 0x0000001008107291 */ /* 0x000fe4000f8fe03f */
[----:B------:R-:W-:Y:S01]  /*1d70*/  USGXT.U32 UR18, UR18, 0xe ;  /* 0x0000000e1212789a */ /* 0x000fe20008000000 */
[----:B------:R-:W-:Y:S01]  /*1d80*/  @UP0 UMOV UR6, UR22 ;  /* 0x0000001600060c82 */ /* 0x000fe20008000000 */
[----:B------:R-:W-:Y:S01]  /*1d90*/  @UP0 UMOV UR7, UR23 ;  /* 0x0000001700070c82 */ /* 0x000fe20008000000 */
[----:B------:R-:W-:Y:S01]  /*1da0*/  VOTEU.ANY UP1, P1 ;  /* 0x00000000003f7886 */ /* 0x000fe20000820100 */
[----:B------:R-:W-:Y:S01]  /*1db0*/  VOTEU.ANY UP3, P1 ;  /* 0x00000000003f7886 */ /* 0x000fe20000860100 */
[----:B------:R-:W-:Y:S01]  /*1dc0*/  ULOP3.LUT UR16, UR16, 0x3fff, URZ, 0xc0, !UPT ;  /* 0x00003fff10107892 */ /* 0x000fe2000f8ec03f */
[----:B------:R-:W-:-:S02]  /*1dd0*/  UMOV UR19, 0x40000040 ;  /* 0x4000004000137882 */ /* 0x000fc40000000000 */
[----:B------:R-:W-:Y:S01]  /*1de0*/  @UP1 UIADD3 UR13, UR30, 0x18000, URZ ;  /* 0x000180001e0d1890 */ /* 0x000fe2000fffe03f */
[----:B------:R-:W-:Y:S01]  /*1df0*/  @UP1 UMOV UR28, UR24 ;  /* 0x00000018001c1c82 */ /* 0x000fe20008000000 */
[----:B------:R-:W-:Y:S01]  /*1e00*/  @UP1 UMOV UR29, UR25 ;  /* 0x00000019001d1c82 */ /* 0x000fe20008000000 */
[----:B------:R-:W-:Y:S01]  /*1e10*/  UMOV UR17, 0x40000040 ;  /* 0x4000004000117882 */ /* 0x000fe20000000000 */
[----:B------:R1:W-:Y:S01]  /*1e20*/  @UP2 UTMALDG.2D [UR8], [UR6] ;  /* 0x00000008060025b4 */ /* 0x0003e20008008000 */
[----:B------:R3:W-:Y:S06]  /*1e30*/  MEMBAR.ALL.CTA ;  /* 0x0000000000007992 */ /* 0x0007ec0000008000 */
[----:B---3--:R-:W3:Y:S02]  /*1e40*/  FENCE.VIEW.ASYNC.S ;  /* 0x00000000000073c6 */ /* 0x008ee40000000000 */
[----:B---3--:R-:W-:Y:S06]  /*1e50*/  BAR.SYNC.DEFER_BLOCKING 0x0 ;  /* 0x0000000000007b1d */ /* 0x008fec0000010000 */
[----:B------:R1:W-:Y:S02]  /*1e60*/  @UP3 UTMALDG.2D [UR12], [UR28] ;  /* 0x0000000c1c0035b4 */ /* 0x0003e40008008000 */
[----:B------:R-:W-:Y:S06]  /*1e70*/  BAR.SYNC.DEFER_BLOCKING 0x0 ;  /* 0x0000000000007b1d */ /* 0x000fec0000010000 */
[----:B------:R-:W3:Y:S02]  /*1e80*/  SYNCS.PHASECHK.TRANS64.TRYWAIT P0, [UR30+0x18000], R2 ;  /* 0x01800002ff0075a7 */ /* 0x000ee4000800015e */
[----:B-1-3--:R-:W-:Y:S05]  /*1e90*/  @!P0 BRA `(.L_x_48) ;  /* 0x0000000800408947 */ /* 0x00afea0003800000 */
.L_x_50:
[----:B------:R-:W-:Y:S02]  /*1ea0*/  WARPGROUP.DEPBAR.LE gsb0, 0x0 ;  /* 0x00008000000079c5 */ /* 0x000fe40000010000 */
[----:B------:R-:W-:Y:S01]  /*1eb0*/  WARPGROUP.ARRIVE ;  /* 0x00000000000079c5 */ /* 0x000fe20000000000 */
[----:B------:R-:W-:Y:S01]  /*1ec0*/  UMOV UR6, URZ ;  /* 0x0000003f00067c82 */ /* 0x000fe20008000000 */
[----:B------:R-:W-:Y:S01]  /*1ed0*/  UMOV UR7, URZ ;  /* 0x0000003f00077c82 */ /* 0x000fe20008000000 */
[----:B------:R-:W1:Y:S01]  /*1ee0*/  LDC R2, c[0x0][0x230] ;  /* 0x00008c00ff027b82 */ /* 0x000e620000000800 */
[----:B------:R-:W-:Y:S02]  /*1ef0*/  UIADD3 UR10, UR10, 0x40, URZ ;  /* 0x000000400a0a7890 */ /* 0x000fe4000fffe03f */
[----:B------:R-:W-:Y:S01]  /*1f00*/  HGMMA.64x256x16.F32 R24, gdesc[UR16], R24 ;  /* 0x03e00000101879f0 */ /* 0x000fe20008700818 */
[----:B------:R-:W-:Y:S02]  /*1f10*/  UIADD3 UR18, UP1, UR18, 0x2, URZ ;  /* 0x0000000212127890 */ /* 0x000fe4000ff3e03f */
[----:B------:R-:W-:-:S02]  /*1f20*/  UIADD3 UR16, UP0, UR16, 0x2, URZ ;  /* 0x0000000210107890 */ /* 0x000fc4000ff1e03f */
[----:B------:R-:W-:Y:S02]  /*1f30*/  UIADD3.X UR19, UR7, 0x40000040, URZ, UP1, !UPT ;  /* 0x4000004007137890 */ /* 0x000fe40008ffe43f */
[----:B------:R-:W-:Y:S02]  /*1f40*/  UIADD3.X UR17, UR6, 0x40000040, URZ, UP0, !UPT ;  /* 0x4000004006117890 */ /* 0x000fe400087fe43f */
[----:B------:R-:W-:Y:S02]  /*1f50*/  UIADD3.64 UR30, UR18, 0x2, URZ ;  /* 0x00000002121e7897 */ /* 0x000fe4000fffe03f */
[----:B------:R-:W-:Y:S02]  /*1f60*/  UIADD3.64 UR28, UR16, 0x2, URZ ;  /* 0x00000002101c7897 */ /* 0x000fe4000fffe03f */
[----:B------:R-:W-:-:S04]  /*1f70*/  UIADD3 UR5, UR5, 0x1, URZ ;  /* 0x0000000105057890 */ /* 0x000fc8000fffe03f */
[----:B------:R-:W-:Y:S01]  /*1f80*/  UISETP.NE.U32.AND UP0, UPT, UR5, 0x2, UPT ;  /* 0x000000020500788c */ /* 0x000fe2000bf05070 */
[----:B-1----:R-:W-:-:S03]  /*1f90*/  ISETP.LE.AND P0, PT, R2, UR10, PT ;  /* 0x0000000a02007c0c */ /* 0x002fc6000bf03270 */
[----:B------:R-:W-:Y:S02]  /*1fa0*/  USEL UR6, URZ, 0x1, UP0 ;  /* 0x000000013f067887 */ /* 0x000fe40008000000 */
[----:B------:R-:W-:Y:S02]  /*1fb0*/  USEL UR5, UR5, URZ, UP0 ;  /* 0x0000003f05057287 */ /* 0x000fe40008000000 */
[----:B------:R-:W-:-:S03]  /*1fc0*/  ULOP3.LUT UR4, UR4, UR6, URZ, 0x3c, !UPT ;  /* 0x0000000604047292 */ /* 0x000fc6000f8e3c3f */
[----:B------:R-:W-:Y:S01]  /*1fd0*/  HGMMA.64x256x16.F32 R24, gdesc[UR16], R24 ;  /* 0x03e00000101879f0 */ /* 0x000fe20008700818 */
[----:B------:R-:W-:Y:S02]  /*1fe0*/  UIADD3.64 UR18, UR18, 0x4, URZ ;  /* 0x0000000412127897 */ /* 0x000fe4000fffe03f */
[----:B------:R-:W-:-:S15]  /*1ff0*/  UIADD3.64 UR16, UR16, 0x4, URZ ;  /* 0x0000000410107897 */ /* 0x000fde000fffe03f */
[----:B------:R-:W-:-:S10]  /*2000*/  NOP ;  /* 0x0000000000007918 */ /* 0x000fd40000000000 */
[----:B------:R-:W-:-:S15]  /*2010*/  HGMMA.64x256x16.F32 R24, gdesc[UR28], R24 ;  /* 0x03e000001c1879f0 */ /* 0x000fde0008700818 */
[----:B------:R-:W-:-:S13]  /*2020*/  NOP ;  /* 0x0000000000007918 */ /* 0x000fda0000000000 */
[----:B------:R-:W-:Y:S01]  /*2030*/  HGMMA.64x256x16.F32 R24, gdesc[UR16], R24, gsb0 ;  /* 0x03e00000101879f0 */ /* 0x000fe20008000818 */
[----:B------:R-:W-:Y:S05]  /*2040*/  @!P0 BRA `(.L_x_49) ;  /* 0xfffffff800f08947 */ /* 0x000fea000383ffff */
.L_x_47:
[----:B------:R-:W-:Y:S02]  /*2050*/  WARPGROUP.DEPBAR.LE gsb0, 0x0 ;  /* 0x00008000000079c5 */ /* 0x000fe40000010000 */
[----:B------:R-:W-:Y:S01]  /*2060*/  BAR.SYNC.DEFER_BLOCKING 0x0 ;  /* 0x0000000000007b1d */ /* 0x000fe20000010000 */
[C---:B-1----:R-:W-:Y:S01]  /*2070*/  IMAD.SHL.U32 R2, R0.reuse, 0x80, RZ ;  /* 0x0000008000027824 */ /* 0x042fe200078e00ff */
[----:B------:R-:W-:Y:S01]  /*2080*/  F2FP.F16.F32.PACK_AB R24, R25, R24 ;  /* 0x000000181918723e */ /* 0x000fe200000000ff */
[----:B------:R-:W-:Y:S01]  /*2090*/  IMAD.SHL.U32 R3, R0, 0x10, RZ ;  /* 0x0000001000037824 */ /* 0x000fe200078e00ff */
[----:B------:R-:W-:Y:S02]  /*20a0*/  F2FP.F16.F32.PACK_AB R25, R27, R26 ;  /* 0x0000001a1b19723e */ /* 0x000fe400000000ff */
[----:B------:R-:W-:Y:S02]  /*20b0*/  ELECT P0, URZ, PT ;  /* 0x00000000003f782f */ /* 0x000fe40003800000 */
[----:B------:R-:W-:Y:S01]  /*20c0*/  LOP3.LUT R2, R2, 0x780, RZ, 0xc0, !PT ;  /* 0x0000078002027812 */ /* 0x000fe200078ec0ff */
[----:B------:R-:W-:Y:S01]  /*20d0*/  ULOP3.LUT UR21, UR21, 0x3, URZ, 0xc0, !UPT ;  /* 0x0000000315157892 */ /* 0x000fe2000f8ec03f */
[----:B------:R-:W-:Y:S01]  /*20e0*/  F2FP.F16.F32.PACK_AB R56, R57, R56 ;  /* 0x000000383938723e */ /* 0x000fe200000000ff */
[----:B------:R-:W-:Y:S01]  /*20f0*/  UMOV UR10, UR11 ;  /* 0x0000000b000a7c82 */ /* 0x000fe20008000000 */
[----:B------:R-:W-:Y:S01]  /*2100*/  LOP3.LUT R3, R2, 0x70, R3, 0xf8, !PT ;  /* 0x0000007002037812 */ /* 0x000fe200078ef803 */
[----:B------:R-:W-:Y:S01]  /*2110*/  IMAD.SHL.U32 R2, R0, 0x40, RZ ;  /* 0x0000004000027824 */ /* 0x000fe200078e00ff */
[----:B------:R-:W-:Y:S01]  /*2120*/  F2FP.F16.F32.PACK_AB R26, R29, R28 ;  /* 0x0000001c1d1a723e */ /* 0x000fe200000000ff */
[----:B---3--:R-:W-:Y:S01]  /*2130*/  ULEA UR9, UR21, UR15, 0x6 ;  /* 0x0000000f15097291 */ /* 0x008fe2000f8e303f */
[----:B------:R-:W-:Y:S01]  /*2140*/  LOP3.LUT R3, R3, 0x10, R0, 0x78, !PT ;  /* 0x0000001003037812 */ /* 0x000fe200078e7800 */
[----:B------:R-:W-:Y:S01]  /*2150*/  ULEA UR8, UR21, UR20, 0xe ;  /* 0x0000001415087291 */ /* 0x000fe2000f8e703f */
[----:B------:R-:W-:-:S02]  /*2160*/  F2FP.F16.F32.PACK_AB R27, R31, R30 ;  /* 0x0000001e1f1b723e */ /* 0x000fc400000000ff */
[----:B------:R-:W-:Y:S02]  /*2170*/  LOP3.LUT R2, R3, 0x3800, R2, 0xf8, !PT ;  /* 0x0000380003027812 */ /* 0x000fe400078ef802 */
[----:B------:R-:W-:Y:S02]  /*2180*/  F2FP.F16.F32.PACK_AB R57, R59, R58 ;  /* 0x0000003a3b39723e */ /* 0x000fe400000000ff */
[C---:B------:R-:W-:Y:S01]  /*2190*/  LOP3.LUT R3, R2.reuse, 0x20, RZ, 0x3c, !PT ;  /* 0x0000002002037812 */ /* 0x040fe200078e3cff */
[----:B------:R-:W-:Y:S01]  /*21a0*/  VIADD R0, R2, UR20 ;  /* 0x0000001402007c36 */ /* 0x000fe20008000000 */
[----:B------:R-:W1:Y:S02]  /*21b0*/  @!P2 SYNCS.CCTL.IV [UR20+0x18000] ;  /* 0x01800000ff00a9b1 */ /* 0x000e640008000014 */
[----:B-1----:R-:W-:Y:S01]  /*21c0*/  BAR.SYNC.DEFER_BLOCKING 0x0 ;  /* 0x0000000000007b1d */ /* 0x002fe20000010000 */
[----:B------:R-:W-:Y:S01]  /*21d0*/  F2FP.F16.F32.PACK_AB R88, R89, R88 ;  /* 0x000000585958723e */ /* 0x000fe200000000ff */
[----:B------:R-:W-:Y:S01]  /*21e0*/  VIADD R3, R3, UR20 ;  /* 0x0000001403037c36 */ /* 0x000fe20008000000 */
[----:B------:R-:W-:-:S02]  /*21f0*/  F2FP.F16.F32.PACK_AB R58, R61, R60 ;  /* 0x0000003c3d3a723e */ /* 0x000fc400000000ff */
[----:B------:R-:W-:Y:S02]  /*2200*/  F2FP.F16.F32.PACK_AB R59, R63, R62 ;  /* 0x0000003e3f3b723e */ /* 0x000fe400000000ff */
[----:B------:R-:W-:Y:S02]  /*2210*/  F2FP.F16.F32.PACK_AB R89, R91, R90 ;  /* 0x0000005a5b59723e */ /* 0x000fe400000000ff */
[----:B------:R-:W-:Y:S02]  /*2220*/  F2FP.F16.F32.PACK_AB R120, R121, R120 ;  /* 0x000000787978723e */ /* 0x000fe400000000ff */
[----:B------:R-:W-:Y:S02]  /*2230*/  F2FP.F16.F32.PACK_AB R32, R33, R32 ;  /* 0x000000202120723e */ /* 0x000fe400000000ff */
[----:B------:R-:W-:Y:S02]  /*2240*/  F2FP.F16.F32.PACK_AB R90, R93, R92 ;  /* 0x0000005c5d5a723e */ /* 0x000fe400000000ff */
[----:B------:R-:W-:-:S02]  /*2250*/  F2FP.F16.F32.PACK_AB R91, R95, R94 ;  /* 0x0000005e5f5b723e */ /* 0x000fc400000000ff */
[----:B------:R-:W-:Y:S02]  /*2260*/  F2FP.F16.F32.PACK_AB R121, R123, R122 ;  /* 0x0000007a7b79723e */ /* 0x000fe400000000ff */
[----:B------:R-:W-:Y:S02]  /*2270*/  F2FP.F16.F32.PACK_AB R33, R35, R34 ;  /* 0x000000222321723e */ /* 0x000fe400000000ff */
[----:B------:R-:W-:Y:S02]  /*2280*/  F2FP.F16.F32.PACK_AB R64, R65, R64 ;  /* 0x000000404140723e */ /* 0x000fe400000000ff */
[----:B------:R-:W-:Y:S01]  /*2290*/  F2FP.F16.F32.PACK_AB R122, R125, R124 ;  /* 0x0000007c7d7a723e */ /* 0x000fe200000000ff */
[----:B------:R-:W1:Y:S01]  /*22a0*/  @!P2 SYNCS.CCTL.IV [UR20+0x18008] ;  /* 0x01800800ff00a9b1 */ /* 0x000e620008000014 */
[----:B------:R-:W-:Y:S01]  /*22b0*/  F2FP.F16.F32.PACK_AB R123, R127, R126 ;  /* 0x0000007e7f7b723e */ /* 0x000fe200000000ff */
[----:B-1----:R-:W-:Y:S01]  /*22c0*/  STSM.16.M88.4 [R0], R24 ;  /* 0x0000001800007844 */ /* 0x002fe20000000200 */
[----:B------:R-:W-:-:S02]  /*22d0*/  LOP3.LUT R4, R2, 0x40, RZ, 0x3c, !PT ;  /* 0x0000004002047812 */ /* 0x000fc400078e3cff */
[----:B------:R-:W-:Y:S01]  /*22e0*/  F2FP.F16.F32.PACK_AB R34, R37, R36 ;  /* 0x000000242522723e */ /* 0x000fe200000000ff */
[----:B------:R-:W-:Y:S01]  /*22f0*/  STSM.16.M88.4 [R0+0x4000], R56 ;  /* 0x0040003800007844 */ /* 0x000fe20000000200 */
[----:B------:R-:W-:Y:S01]  /*2300*/  F2FP.F16.F32.PACK_AB R35, R39, R38 ;  /* 0x000000262723723e */ /* 0x000fe200000000ff */
[----:B------:R-:W-:Y:S01]  /*2310*/  VIADD R4, R4, UR20 ;  /* 0x0000001404047c36 */ /* 0x000fe20008000000 */
[----:B------:R-:W-:Y:S01]  /*2320*/  F2FP.F16.F32.PACK_AB R65, R67, R66 ;  /* 0x000000424341723e */ /* 0x000fe200000000ff */
[----:B------:R-:W-:Y:S01]  /*2330*/  STSM.16.M88.4 [R0+0x8000], R88 ;  /* 0x0080005800007844 */ /* 0x000fe20000000200 */
[----:B------:R-:W-:Y:S02]  /*2340*/  F2FP.F16.F32.PACK_AB R96, R97, R96 ;  /* 0x000000606160723e */ /* 0x000fe400000000ff */
[----:B------:R-:W-:Y:S01]  /*2350*/  F2FP.F16.F32.PACK_AB R66, R69, R68 ;  /* 0x000000444542723e */ /* 0x000fe200000000ff */
[----:B------:R-:W-:Y:S01]  /*2360*/  STSM.16.M88.4 [R0+0xc000], R120 ;  /* 0x00c0007800007844 */ /* 0x000fe20000000200 */
[----:B------:R-:W-:-:S02]  /*2370*/  F2FP.F16.F32.PACK_AB R67, R71, R70 ;  /* 0x000000464743723e */ /* 0x000fc400000000ff */
[----:B------:R-:W-:Y:S01]  /*2380*/  F2FP.F16.F32.PACK_AB R97, R99, R98 ;  /* 0x000000626361723e */ /* 0x000fe200000000ff */
[----:B------:R-:W-:Y:S01]  /*2390*/  STSM.16.M88.4 [R3], R32 ;  /* 0x0000002003007844 */ /* 0x000fe20000000200 */
[----:B------:R-:W-:Y:S02]  /*23a0*/  F2FP.F16.F32.PACK_AB R128, R129, R128 ;  /* 0x000000808180723e */ /* 0x000fe400000000ff */
[----:B------:R-:W-:Y:S01]  /*23b0*/  F2FP.F16.F32.PACK_AB R40, R41, R40 ;  /* 0x000000282928723e */ /* 0x000fe200000000ff */
[----:B------:R-:W-:Y:S01]  /*23c0*/  STSM.16.M88.4 [R3+0x4000], R64 ;  /* 0x0040004003007844 */ /* 0x000fe20000000200 */
[----:B------:R-:W-:Y:S02]  /*23d0*/  F2FP.F16.F32.PACK_AB R98, R101, R100 ;  /* 0x000000646562723e */ /* 0x000fe400000000ff */
[----:B------:R-:W-:Y:S02]  /*23e0*/  F2FP.F16.F32.PACK_AB R99, R103, R102 ;  /* 0x000000666763723e */ /* 0x000fe400000000ff */
[----:B------:R-:W-:-:S02]  /*23f0*/  F2FP.F16.F32.PACK_AB R129, R131, R130 ;  /* 0x000000828381723e */ /* 0x000fc400000000ff */
[----:B------:R-:W-:Y:S01]  /*2400*/  F2FP.F16.F32.PACK_AB R41, R43, R42 ;  /* 0x0000002a2b29723e */ /* 0x000fe200000000ff */
[----:B------:R-:W-:Y:S01]  /*2410*/  STSM.16.M88.4 [R3+0x8000], R96 ;  /* 0x0080006003007844 */ /* 0x000fe20000000200 */
[----:B------:R-:W-:Y:S02]  /*2420*/  F2FP.F16.F32.PACK_AB R72, R73, R72 ;  /* 0x000000484948723e */ /* 0x000fe400000000ff */
[----:B------:R-:W-:Y:S02]  /*2430*/  F2FP.F16.F32.PACK_AB R130, R133, R132 ;  /* 0x000000848582723e */ /* 0x000fe400000000ff */
[----:B------:R-:W-:Y:S02]  /*2440*/  F2FP.F16.F32.PACK_AB R131, R135, R134 ;  /* 0x000000868783723e */ /* 0x000fe400000000ff */
[----:B------:R-:W-:Y:S02]  /*2450*/  LOP3.LUT R2, R2, 0x60, RZ, 0x3c, !PT ;  /* 0x0000006002027812 */ /* 0x000fe400078e3cff */
[----:B------:R-:W-:Y:S01]  /*2460*/  F2FP.F16.F32.PACK_AB R42, R45, R44 ;  /* 0x0000002c2d2a723e */ /* 0x000fe200000000ff */
[----:B------:R-:W-:Y:S01]  /*2470*/  STSM.16.M88.4 [R3+0xc000], R128 ;  /* 0x00c0008003007844 */ /* 0x000fe20000000200 */
[----:B------:R-:W-:Y:S01]  /*2480*/  F2FP.F16.F32.PACK_AB R43, R47, R46 ;  /* 0x0000002e2f2b723e */ /* 0x000fe200000000ff */
[----:B------:R-:W-:Y:S01]  /*2490*/  VIADD R2, R2, UR20 ;  /* 0x0000001402027c36 */ /* 0x000fe20008000000 */
[----:B------:R-:W-:-:S02]  /*24a0*/  F2FP.F16.F32.PACK_AB R73, R75, R74 ;  /* 0x0000004a4b49723e */ /* 0x000fc400000000ff */
[----:B------:R-:W-:Y:S01]  /*24b0*/  F2FP.F16.F32.PACK_AB R104, R105, R104 ;  /* 0x000000686968723e */ /* 0x000fe200000000ff */
[----:B------:R-:W-:Y:S01]  /*24c0*/  STSM.16.M88.4 [R4], R40 ;  /* 0x0000002804007844 */ /* 0x000fe20000000200 */
[----:B------:R-:W-:Y:S02]  /*24d0*/  F2FP.F16.F32.PACK_AB R74, R77, R76 ;  /* 0x0000004c4d4a723e */ /* 0x000fe400000000ff */
[----:B------:R-:W-:Y:S02]  /*24e0*/  F2FP.F16.F32.PACK_AB R75, R79, R78 ;  /* 0x0000004e4f4b723e */ /* 0x000fe400000000ff */
[----:B------:R-:W-:Y:S02]  /*24f0*/  F2FP.F16.F32.PACK_AB R105, R107, R106 ;  /* 0x0000006a6b69723e */ /* 0x000fe400000000ff */
[----:B------:R-:W-:Y:S01]  /*2500*/  F2FP.F16.F32.PACK_AB R136, R137, R136 ;  /* 0x000000888988723e */ /* 0x000fe200000000ff */
[----:B------:R-:W-:Y:S01]  /*2510*/  STSM.16.M88.4 [R4+0x4000], R72 ;  /* 0x0040004804007844 */ /* 0x000fe20000000200 */
[----:B------:R-:W-:-:S02]  /*2520*/  F2FP.F16.F32.PACK_AB R48, R49, R48 ;  /* 0x000000303130723e */ /* 0x000fc400000000ff */
[----:B------:R-:W-:Y:S02]  /*2530*/  F2FP.F16.F32.PACK_AB R106, R109, R108 ;  /* 0x0000006c6d6a723e */ /* 0x000fe400000000ff */
[----:B------:R-:W-:Y:S02]  /*2540*/  F2FP.F16.F32.PACK_AB R107, R111, R110 ;  /* 0x0000006e6f6b723e */ /* 0x000fe400000000ff */
[----:B------:R-:W-:Y:S02]  /*2550*/  F2FP.F16.F32.PACK_AB R137, R139, R138 ;  /* 0x0000008a8b89723e */ /* 0x000fe400000000ff */
[----:B------:R-:W-:Y:S01]  /*2560*/  F2FP.F16.F32.PACK_AB R49, R51, R50 ;  /* 0x000000323331723e */ /* 0x000fe200000000ff */
[----:B------:R-:W-:Y:S01]  /*2570*/  STSM.16.M88.4 [R4+0x8000], R104 ;  /* 0x0080006804007844 */ /* 0x000fe20000000200 */
[----:B------:R-:W-:Y:S02]  /*2580*/  F2FP.F16.F32.PACK_AB R80, R81, R80 ;  /* 0x000000505150723e */ /* 0x000fe400000000ff */
[----:B------:R-:W-:-:S02]  /*2590*/  F2FP.F16.F32.PACK_AB R138, R141, R140 ;  /* 0x0000008c8d8a723e */ /* 0x000fc400000000ff */
[----:B------:R-:W-:Y:S02]  /*25a0*/  F2FP.F16.F32.PACK_AB R139, R143, R142 ;  /* 0x0000008e8f8b723e */ /* 0x000fe400000000ff */
[----:B------:R-:W-:Y:S02]  /*25b0*/  F2FP.F16.F32.PACK_AB R50, R53, R52 ;  /* 0x000000343532723e */ /* 0x000fe400000000ff */
[----:B------:R-:W-:Y:S01]  /*25c0*/  F2FP.F16.F32.PACK_AB R51, R55, R54 ;  /* 0x000000363733723e */ /* 0x000fe200000000ff */
[----:B------:R-:W-:Y:S01]  /*25d0*/  STSM.16.M88.4 [R4+0xc000], R136 ;  /* 0x00c0008804007844 */ /* 0x000fe20000000200 */
[----:B------:R-:W-:Y:S02]  /*25e0*/  F2FP.F16.F32.PACK_AB R81, R83, R82 ;  /* 0x000000525351723e */ /* 0x000fe400000000ff */
[----:B------:R-:W-:Y:S01]  /*25f0*/  F2FP.F16.F32.PACK_AB R112, R113, R112 ;  /* 0x000000707170723e */ /* 0x000fe200000000ff */
[----:B------:R-:W-:Y:S01]  /*2600*/  STSM.16.M88.4 [R2], R48 ;  /* 0x0000003002007844 */ /* 0x000fe20000000200 */
[----:B------:R-:W-:-:S02]  /*2610*/  F2FP.F16.F32.PACK_AB R82, R85, R84 ;  /* 0x000000545552723e */ /* 0x000fc400000000ff */
[----:B------:R-:W-:Y:S02]  /*2620*/  F2FP.F16.F32.PACK_AB R83, R87, R86 ;  /* 0x000000565753723e */ /* 0x000fe400000000ff */
        /* <DEDUP_REMOVED lines=9> */
[----:B------:R-:W-:-:S03]  /*26c0*/  ISETP.LT.U32.AND P0, PT, R6, 0x80, P0 ;  /* 0x000000800600780c */ /* 0x000fc60000701070 */
[----:B------:R-:W-:Y:S01]  /*26d0*/  STSM.16.M88.4 [R2+0xc000], R144 ;  /* 0x00c0009002007844 */ /* 0x000fe20000000200 */
[----:B------:R1:W-:Y:S06]  /*26e0*/  MEMBAR.ALL.CTA ;  /* 0x0000000000007992 */ /* 0x0003ec0000008000 */
[----:B-1----:R-:W1:Y:S03]  /*26f0*/  FENCE.VIEW.ASYNC.S ;  /* 0x00000000000073c6 */ /* 0x002e660000000000 */
[----:B-1----:R-:W-:Y:S01]  /*2700*/  VOTEU.ANY UP0, P0 ;  /* 0x00000000003f7886 */ /* 0x002fe20000000100 */
[----:B------:R-:W-:-:S04]  /*2710*/  VOTEU.ANY UP1, P0 ;  /* 0x00000000003f7886 */ /* 0x000fc80000020100 */
[----:B------:R-:W-:Y:S01]  /*2720*/  @UP0 UMOV UR6, UR26 ;  /* 0x0000001a00060c82 */ /* 0x000fe20008000000 */
[----:B------:R-:W-:Y:S01]  /*2730*/  @UP0 UMOV UR7, UR27 ;  /* 0x0000001b00070c82 */ /* 0x000fe20008000000 */
[----:B------:R-:W-:Y:S06]  /*2740*/  BAR.SYNC.DEFER_BLOCKING 0x0 ;  /* 0x0000000000007b1d */ /* 0x000fec0000010000 */
[----:B------:R1:W-:Y:S01]  /*2750*/  @UP1 UTMASTG.2D [UR8], [UR6] ;  /* 0x00000008060013b5 */ /* 0x0003e20008008000 */
[----:B------:R0:W-:Y:S01]  /*2760*/  UTMACMDFLUSH ;  /* 0x00000000000079b7 */ /* 0x0001e20000000000 */
[----:B------:R-:W-:-:S04]  /*2770*/  DEPBAR.LE SB0, 0x0 ;  /* 0x000080000000791a */ /* 0x000fc80000000000 */
[----:B------:R-:W-:Y:S06]  /*2780*/  BAR.SYNC.DEFER_BLOCKING 0x0 ;  /* 0x0000000000007b1d */ /* 0x000fec0000010000 */
[----:B-1----:R-:W-:Y:S05]  /*2790*/  EXIT ;  /* 0x000000000000794d */ /* 0x002fea0003800000 */
.L_x_48:
[----:B------:R-:W1:Y:S02]  /*27a0*/  SYNCS.PHASECHK.TRANS64.TRYWAIT P0, [UR30+0x18000], R2 ;  /* 0x01800002ff0075a7 */ /* 0x000e64000800015e */
[----:B-1----:R-:W-:Y:S05]  /*27b0*/  @!P0 BRA `(.L_x_48) ;  /* 0xfffffffc00f88947 */ /* 0x002fea000383ffff */
[----:B------:R-:W-:Y:S05]  /*27c0*/  BRA `(.L_x_50) ;  /* 0xfffffff400b47947 */ /* 0x000fea000383ffff */
.L_x_51:
[----:B------:R-:W-:-:S00]  /*27d0*/  BRA `(.L_x_51) ;  /* 0xfffffffc00fc7947 */ /* 0x000fc0000383ffff */
[----:B------:R-:W-:-:S00]  /*27e0*/  NOP ;  /* 0x0000000000007918 */ /* 0x000fc00000000000 */
        /* <DEDUP_REMOVED lines=9> */
.L_x_52:


//--------------------- .nv.shared.gluon_wgmma    --------------------------
	.section	.nv.shared.gluon_wgmma,"aw",@nobits
	.sectionflags	@""
	.align	16
	.zero		1024


//--------------------- .nv.shared.reserved.0     --------------------------
	.section	.nv.shared.reserved.0,"aw",@nobits
	.weak		__nv_reservedSMEM_offset_0_alias
	.size		__nv_reservedSMEM_offset_0_alias, 0, 0
	.other		__nv_reservedSMEM_offset_0_alias,@"STO_CUDA_RESERVED_SHARED STV_DEFAULT"
__nv_reservedSMEM_offset_0_alias:
	.zero		0


//--------------------- .nv.constant0.gluon_wgmma --------------------------
	.section	.nv.constant0.gluon_wgmma,"a",@progbits
	.sectionflags	@""
	.align	4
.nv.constant0.gluon_wgmma:
	.zero		608


//--------------------- SYMBOLS --------------------------

	.type		.nv.reservedSmem.offset0,@object
	.size		.nv.reservedSmem.offset0,0x4
